//
// Generated by NVIDIA NVVM Compiler
//
// Compiler Build ID: CL-36424714
// Cuda compilation tools, release 13.0, V13.0.88
// Based on NVVM 20.0.0
//

.version 9.0
.target sm_100
.address_size 64

	// .globl	_Z17detector_postprocPPdS_iS_iS_Pi

.visible .entry _Z17detector_postprocPPdS_iS_iS_Pi(
	.param .u64 .ptr .align 1 _Z17detector_postprocPPdS_iS_iS_Pi_param_0,
	.param .u64 .ptr .align 1 _Z17detector_postprocPPdS_iS_iS_Pi_param_1,
	.param .u32 _Z17detector_postprocPPdS_iS_iS_Pi_param_2,
	.param .u64 .ptr .align 1 _Z17detector_postprocPPdS_iS_iS_Pi_param_3,
	.param .u32 _Z17detector_postprocPPdS_iS_iS_Pi_param_4,
	.param .u64 .ptr .align 1 _Z17detector_postprocPPdS_iS_iS_Pi_param_5,
	.param .u64 .ptr .align 1 _Z17detector_postprocPPdS_iS_iS_Pi_param_6
)
{
	.reg .pred 	%p<81>;
	.reg .b32 	%r<234>;
	.reg .b64 	%rd<52>;
	.reg .b64 	%fd<71>;

	ld.param.u64 	%rd20, [_Z17detector_postprocPPdS_iS_iS_Pi_param_0];
	ld.param.u64 	%rd22, [_Z17detector_postprocPPdS_iS_iS_Pi_param_1];
	ld.param.u32 	%r116, [_Z17detector_postprocPPdS_iS_iS_Pi_param_2];
	ld.param.u64 	%rd23, [_Z17detector_postprocPPdS_iS_iS_Pi_param_3];
	ld.param.u32 	%r117, [_Z17detector_postprocPPdS_iS_iS_Pi_param_4];
	ld.param.u64 	%rd21, [_Z17detector_postprocPPdS_iS_iS_Pi_param_5];
	ld.param.u64 	%rd24, [_Z17detector_postprocPPdS_iS_iS_Pi_param_6];
	cvta.to.global.u64 	%rd1, %rd22;
	cvta.to.global.u64 	%rd2, %rd23;
	cvta.to.global.u64 	%rd25, %rd24;
	mov.u32 	%r118, %ctaid.x;
	mov.u32 	%r119, %ntid.x;
	mov.u32 	%r120, %tid.x;
	mad.lo.s32 	%r1, %r118, %r119, %r120;
	mul.wide.s32 	%rd26, %r1, 4;
	add.s64 	%rd3, %rd25, %rd26;
	ld.global.u32 	%r121, [%rd3];
	setp.ne.s32 	%p1, %r121, 0;
	@%p1 bra 	$L__BB0_85;
	cvta.to.global.u64 	%rd27, %rd20;
	cvta.to.global.u64 	%rd28, %rd21;
	ld.global.u64 	%rd29, [%rd27+16];
	cvta.to.global.u64 	%rd30, %rd29;
	mul.wide.s32 	%rd31, %r1, 8;
	add.s64 	%rd32, %rd30, %rd31;
	ld.global.f64 	%fd3, [%rd32];
	ld.global.f64 	%fd4, [%rd28+16];
	sub.f64 	%fd5, %fd3, %fd4;
	mul.f64 	%fd1, %fd5, 0d4059000000000000;
	ld.global.u64 	%rd33, [%rd27+8];
	cvta.to.global.u64 	%rd34, %rd33;
	add.s64 	%rd35, %rd34, %rd31;
	ld.global.f64 	%fd6, [%rd35];
	ld.global.f64 	%fd7, [%rd28+8];
	sub.f64 	%fd8, %fd6, %fd7;
	ld.global.f64 	%fd9, [%rd28+24];
	div.rn.f64 	%fd10, %fd8, %fd9;
	mul.f64 	%fd2, %fd10, 0d4059000000000000;
	shr.u32 	%r123, %r116, 31;
	add.s32 	%r124, %r116, %r123;
	shr.s32 	%r2, %r124, 1;
	setp.lt.s32 	%p2, %r116, 2;
	mov.b32 	%r198, -1;
	@%p2 bra 	$L__BB0_42;
	add.s32 	%r128, %r2, -1;
	and.b32  	%r3, %r2, 7;
	setp.lt.u32 	%p3, %r128, 7;
	mov.b32 	%r198, -1;
	mov.b32 	%r179, 0;
	@%p3 bra 	$L__BB0_21;
	and.b32  	%r179, %r2, 1073741816;
	neg.s32 	%r196, %r179;
	mov.b32 	%r198, -1;
	mov.b32 	%r195, 3;
	mov.b32 	%r194, 0;
$L__BB0_4:
	.pragma "nounroll";
	mul.wide.u32 	%rd36, %r194, 8;
	add.s64 	%rd11, %rd1, %rd36;
	ld.global.f64 	%fd11, [%rd11];
	setp.ltu.f64 	%p4, %fd1, %fd11;
	@%p4 bra 	$L__BB0_6;
	ld.global.f64 	%fd12, [%rd11+8];
	setp.le.f64 	%p5, %fd1, %fd12;
	add.s32 	%r132, %r195, -3;
	selp.b32 	%r198, %r132, %r198, %p5;
$L__BB0_6:
	ld.global.f64 	%fd13, [%rd11+16];
	setp.ltu.f64 	%p6, %fd1, %fd13;
	@%p6 bra 	$L__BB0_8;
	add.s32 	%r133, %r195, -2;
	ld.global.f64 	%fd14, [%rd11+24];
	setp.le.f64 	%p7, %fd1, %fd14;
	selp.b32 	%r198, %r133, %r198, %p7;
$L__BB0_8:
	ld.global.f64 	%fd15, [%rd11+32];
	setp.ltu.f64 	%p8, %fd1, %fd15;
	@%p8 bra 	$L__BB0_10;
	add.s32 	%r134, %r195, -1;
	ld.global.f64 	%fd16, [%rd11+40];
	setp.le.f64 	%p9, %fd1, %fd16;
	selp.b32 	%r198, %r134, %r198, %p9;
$L__BB0_10:
	ld.global.f64 	%fd17, [%rd11+48];
	setp.ltu.f64 	%p10, %fd1, %fd17;
	@%p10 bra 	$L__BB0_12;
	ld.global.f64 	%fd18, [%rd11+56];
	setp.le.f64 	%p11, %fd1, %fd18;
	selp.b32 	%r198, %r195, %r198, %p11;
$L__BB0_12:
	ld.global.f64 	%fd19, [%rd11+64];
	setp.ltu.f64 	%p12, %fd1, %fd19;
	@%p12 bra 	$L__BB0_14;
	add.s32 	%r135, %r195, 1;
	ld.global.f64 	%fd20, [%rd11+72];
	setp.le.f64 	%p13, %fd1, %fd20;
	selp.b32 	%r198, %r135, %r198, %p13;
$L__BB0_14:
	ld.global.f64 	%fd21, [%rd11+80];
	setp.ltu.f64 	%p14, %fd1, %fd21;
	@%p14 bra 	$L__BB0_16;
	add.s32 	%r136, %r195, 2;
	ld.global.f64 	%fd22, [%rd11+88];
	setp.le.f64 	%p15, %fd1, %fd22;
	selp.b32 	%r198, %r136, %r198, %p15;
$L__BB0_16:
	ld.global.f64 	%fd23, [%rd11+96];
	setp.ltu.f64 	%p16, %fd1, %fd23;
	@%p16 bra 	$L__BB0_18;
	add.s32 	%r137, %r195, 3;
	ld.global.f64 	%fd24, [%rd11+104];
	setp.le.f64 	%p17, %fd1, %fd24;
	selp.b32 	%r198, %r137, %r198, %p17;
$L__BB0_18:
	ld.global.f64 	%fd25, [%rd11+112];
	setp.ltu.f64 	%p18, %fd1, %fd25;
	@%p18 bra 	$L__BB0_20;
	add.s32 	%r138, %r195, 4;
	ld.global.f64 	%fd26, [%rd11+120];
	setp.le.f64 	%p19, %fd1, %fd26;
	selp.b32 	%r198, %r138, %r198, %p19;
$L__BB0_20:
	add.s32 	%r196, %r196, 8;
	add.s32 	%r195, %r195, 8;
	add.s32 	%r194, %r194, 16;
	setp.eq.s32 	%p20, %r196, 0;
	@%p20 bra 	$L__BB0_21;
	bra.uni 	$L__BB0_4;
$L__BB0_21:
	setp.eq.s32 	%p21, %r3, 0;
	@%p21 bra 	$L__BB0_42;
	and.b32  	%r9, %r2, 3;
	setp.lt.u32 	%p22, %r3, 4;
	@%p22 bra 	$L__BB0_32;
	shl.b32 	%r140, %r179, 1;
	mul.wide.u32 	%rd37, %r140, 8;
	add.s64 	%rd4, %rd1, %rd37;
	ld.global.f64 	%fd27, [%rd4];
	setp.ltu.f64 	%p23, %fd1, %fd27;
	@%p23 bra 	$L__BB0_25;
	ld.global.f64 	%fd28, [%rd4+8];
	setp.le.f64 	%p24, %fd1, %fd28;
	selp.b32 	%r198, %r179, %r198, %p24;
$L__BB0_25:
	add.s32 	%r12, %r179, 1;
	shl.b32 	%r141, %r12, 1;
	mul.wide.u32 	%rd38, %r141, 8;
	add.s64 	%rd5, %rd1, %rd38;
	ld.global.f64 	%fd29, [%rd5];
	setp.ltu.f64 	%p25, %fd1, %fd29;
	@%p25 bra 	$L__BB0_27;
	ld.global.f64 	%fd30, [%rd5+8];
	setp.le.f64 	%p26, %fd1, %fd30;
	selp.b32 	%r198, %r12, %r198, %p26;
$L__BB0_27:
	add.s32 	%r15, %r179, 2;
	shl.b32 	%r142, %r15, 1;
	mul.wide.u32 	%rd39, %r142, 8;
	add.s64 	%rd6, %rd1, %rd39;
	ld.global.f64 	%fd31, [%rd6];
	setp.ltu.f64 	%p27, %fd1, %fd31;
	@%p27 bra 	$L__BB0_29;
	ld.global.f64 	%fd32, [%rd6+8];
	setp.le.f64 	%p28, %fd1, %fd32;
	selp.b32 	%r198, %r15, %r198, %p28;
$L__BB0_29:
	add.s32 	%r18, %r179, 3;
	shl.b32 	%r143, %r18, 1;
	mul.wide.u32 	%rd40, %r143, 8;
	add.s64 	%rd7, %rd1, %rd40;
	ld.global.f64 	%fd33, [%rd7];
	setp.ltu.f64 	%p29, %fd1, %fd33;
	@%p29 bra 	$L__BB0_31;
	ld.global.f64 	%fd34, [%rd7+8];
	setp.le.f64 	%p30, %fd1, %fd34;
	selp.b32 	%r198, %r18, %r198, %p30;
$L__BB0_31:
	add.s32 	%r179, %r179, 4;
$L__BB0_32:
	setp.eq.s32 	%p31, %r9, 0;
	@%p31 bra 	$L__BB0_42;
	setp.eq.s32 	%p32, %r9, 1;
	@%p32 bra 	$L__BB0_39;
	shl.b32 	%r145, %r179, 1;
	mul.wide.u32 	%rd41, %r145, 8;
	add.s64 	%rd8, %rd1, %rd41;
	ld.global.f64 	%fd35, [%rd8];
	setp.ltu.f64 	%p33, %fd1, %fd35;
	@%p33 bra 	$L__BB0_36;
	ld.global.f64 	%fd36, [%rd8+8];
	setp.le.f64 	%p34, %fd1, %fd36;
	selp.b32 	%r198, %r179, %r198, %p34;
$L__BB0_36:
	add.s32 	%r27, %r179, 1;
	shl.b32 	%r146, %r27, 1;
	mul.wide.u32 	%rd42, %r146, 8;
	add.s64 	%rd9, %rd1, %rd42;
	ld.global.f64 	%fd37, [%rd9];
	setp.ltu.f64 	%p35, %fd1, %fd37;
	@%p35 bra 	$L__BB0_38;
	ld.global.f64 	%fd38, [%rd9+8];
	setp.le.f64 	%p36, %fd1, %fd38;
	selp.b32 	%r198, %r27, %r198, %p36;
$L__BB0_38:
	add.s32 	%r179, %r179, 2;
$L__BB0_39:
	and.b32  	%r147, %r2, 1;
	setp.eq.b32 	%p37, %r147, 1;
	not.pred 	%p38, %p37;
	@%p38 bra 	$L__BB0_42;
	shl.b32 	%r148, %r179, 1;
	mul.wide.u32 	%rd43, %r148, 8;
	add.s64 	%rd10, %rd1, %rd43;
	ld.global.f64 	%fd39, [%rd10];
	setp.ltu.f64 	%p39, %fd1, %fd39;
	@%p39 bra 	$L__BB0_42;
	ld.global.f64 	%fd40, [%rd10+8];
	setp.le.f64 	%p40, %fd1, %fd40;
	selp.b32 	%r198, %r179, %r198, %p40;
$L__BB0_42:
	shr.u32 	%r150, %r117, 31;
	add.s32 	%r151, %r117, %r150;
	shr.s32 	%r36, %r151, 1;
	setp.lt.s32 	%p41, %r117, 2;
	mov.b32 	%r210, -1;
	@%p41 bra 	$L__BB0_83;
	add.s32 	%r155, %r36, -1;
	and.b32  	%r37, %r36, 7;
	setp.lt.u32 	%p42, %r155, 7;
	mov.b32 	%r210, -1;
	mov.b32 	%r219, 0;
	@%p42 bra 	$L__BB0_62;
	and.b32  	%r219, %r36, 1073741816;
	neg.s32 	%r208, %r219;
	mov.b32 	%r210, -1;
	mov.b32 	%r207, 3;
	mov.b32 	%r206, 0;
$L__BB0_45:
	.pragma "nounroll";
	mul.wide.u32 	%rd44, %r206, 8;
	add.s64 	%rd12, %rd2, %rd44;
	ld.global.f64 	%fd41, [%rd12];
	setp.ltu.f64 	%p43, %fd2, %fd41;
	@%p43 bra 	$L__BB0_47;
	ld.global.f64 	%fd42, [%rd12+8];
	setp.le.f64 	%p44, %fd2, %fd42;
	add.s32 	%r159, %r207, -3;
	selp.b32 	%r210, %r159, %r210, %p44;
$L__BB0_47:
	ld.global.f64 	%fd43, [%rd12+16];
	setp.ltu.f64 	%p45, %fd2, %fd43;
	@%p45 bra 	$L__BB0_49;
	add.s32 	%r160, %r207, -2;
	ld.global.f64 	%fd44, [%rd12+24];
	setp.le.f64 	%p46, %fd2, %fd44;
	selp.b32 	%r210, %r160, %r210, %p46;
$L__BB0_49:
	ld.global.f64 	%fd45, [%rd12+32];
	setp.ltu.f64 	%p47, %fd2, %fd45;
	@%p47 bra 	$L__BB0_51;
	add.s32 	%r161, %r207, -1;
	ld.global.f64 	%fd46, [%rd12+40];
	setp.le.f64 	%p48, %fd2, %fd46;
	selp.b32 	%r210, %r161, %r210, %p48;
$L__BB0_51:
	ld.global.f64 	%fd47, [%rd12+48];
	setp.ltu.f64 	%p49, %fd2, %fd47;
	@%p49 bra 	$L__BB0_53;
	ld.global.f64 	%fd48, [%rd12+56];
	setp.le.f64 	%p50, %fd2, %fd48;
	selp.b32 	%r210, %r207, %r210, %p50;
$L__BB0_53:
	ld.global.f64 	%fd49, [%rd12+64];
	setp.ltu.f64 	%p51, %fd2, %fd49;
	@%p51 bra 	$L__BB0_55;
	add.s32 	%r162, %r207, 1;
	ld.global.f64 	%fd50, [%rd12+72];
	setp.le.f64 	%p52, %fd2, %fd50;
	selp.b32 	%r210, %r162, %r210, %p52;
$L__BB0_55:
	ld.global.f64 	%fd51, [%rd12+80];
	setp.ltu.f64 	%p53, %fd2, %fd51;
	@%p53 bra 	$L__BB0_57;
	add.s32 	%r163, %r207, 2;
	ld.global.f64 	%fd52, [%rd12+88];
	setp.le.f64 	%p54, %fd2, %fd52;
	selp.b32 	%r210, %r163, %r210, %p54;
$L__BB0_57:
	ld.global.f64 	%fd53, [%rd12+96];
	setp.ltu.f64 	%p55, %fd2, %fd53;
	@%p55 bra 	$L__BB0_59;
	add.s32 	%r164, %r207, 3;
	ld.global.f64 	%fd54, [%rd12+104];
	setp.le.f64 	%p56, %fd2, %fd54;
	selp.b32 	%r210, %r164, %r210, %p56;
$L__BB0_59:
	ld.global.f64 	%fd55, [%rd12+112];
	setp.ltu.f64 	%p57, %fd2, %fd55;
	@%p57 bra 	$L__BB0_61;
	add.s32 	%r165, %r207, 4;
	ld.global.f64 	%fd56, [%rd12+120];
	setp.le.f64 	%p58, %fd2, %fd56;
	selp.b32 	%r210, %r165, %r210, %p58;
$L__BB0_61:
	add.s32 	%r208, %r208, 8;
	add.s32 	%r207, %r207, 8;
	add.s32 	%r206, %r206, 16;
	setp.ne.s32 	%p59, %r208, 0;
	@%p59 bra 	$L__BB0_45;
$L__BB0_62:
	setp.eq.s32 	%p60, %r37, 0;
	@%p60 bra 	$L__BB0_83;
	and.b32  	%r89, %r36, 3;
	setp.lt.u32 	%p61, %r37, 4;
	@%p61 bra 	$L__BB0_73;
	shl.b32 	%r167, %r219, 1;
	mul.wide.u32 	%rd45, %r167, 8;
	add.s64 	%rd13, %rd2, %rd45;
	ld.global.f64 	%fd57, [%rd13];
	setp.ltu.f64 	%p62, %fd2, %fd57;
	@%p62 bra 	$L__BB0_66;
	ld.global.f64 	%fd58, [%rd13+8];
	setp.le.f64 	%p63, %fd2, %fd58;
	selp.b32 	%r210, %r219, %r210, %p63;
$L__BB0_66:
	add.s32 	%r92, %r219, 1;
	shl.b32 	%r168, %r92, 1;
	mul.wide.u32 	%rd46, %r168, 8;
	add.s64 	%rd14, %rd2, %rd46;
	ld.global.f64 	%fd59, [%rd14];
	setp.ltu.f64 	%p64, %fd2, %fd59;
	@%p64 bra 	$L__BB0_68;
	ld.global.f64 	%fd60, [%rd14+8];
	setp.le.f64 	%p65, %fd2, %fd60;
	selp.b32 	%r210, %r92, %r210, %p65;
$L__BB0_68:
	add.s32 	%r95, %r219, 2;
	shl.b32 	%r169, %r95, 1;
	mul.wide.u32 	%rd47, %r169, 8;
	add.s64 	%rd15, %rd2, %rd47;
	ld.global.f64 	%fd61, [%rd15];
	setp.ltu.f64 	%p66, %fd2, %fd61;
	@%p66 bra 	$L__BB0_70;
	ld.global.f64 	%fd62, [%rd15+8];
	setp.le.f64 	%p67, %fd2, %fd62;
	selp.b32 	%r210, %r95, %r210, %p67;
$L__BB0_70:
	add.s32 	%r98, %r219, 3;
	shl.b32 	%r170, %r98, 1;
	mul.wide.u32 	%rd48, %r170, 8;
	add.s64 	%rd16, %rd2, %rd48;
	ld.global.f64 	%fd63, [%rd16];
	setp.ltu.f64 	%p68, %fd2, %fd63;
	@%p68 bra 	$L__BB0_72;
	ld.global.f64 	%fd64, [%rd16+8];
	setp.le.f64 	%p69, %fd2, %fd64;
	selp.b32 	%r210, %r98, %r210, %p69;
$L__BB0_72:
	add.s32 	%r219, %r219, 4;
$L__BB0_73:
	setp.eq.s32 	%p70, %r89, 0;
	@%p70 bra 	$L__BB0_83;
	setp.eq.s32 	%p71, %r89, 1;
	@%p71 bra 	$L__BB0_80;
	shl.b32 	%r172, %r219, 1;
	mul.wide.u32 	%rd49, %r172, 8;
	add.s64 	%rd17, %rd2, %rd49;
	ld.global.f64 	%fd65, [%rd17];
	setp.ltu.f64 	%p72, %fd2, %fd65;
	@%p72 bra 	$L__BB0_77;
	ld.global.f64 	%fd66, [%rd17+8];
	setp.le.f64 	%p73, %fd2, %fd66;
	selp.b32 	%r210, %r219, %r210, %p73;
$L__BB0_77:
	add.s32 	%r107, %r219, 1;
	shl.b32 	%r173, %r107, 1;
	mul.wide.u32 	%rd50, %r173, 8;
	add.s64 	%rd18, %rd2, %rd50;
	ld.global.f64 	%fd67, [%rd18];
	setp.ltu.f64 	%p74, %fd2, %fd67;
	@%p74 bra 	$L__BB0_79;
	ld.global.f64 	%fd68, [%rd18+8];
	setp.le.f64 	%p75, %fd2, %fd68;
	selp.b32 	%r210, %r107, %r210, %p75;
$L__BB0_79:
	add.s32 	%r219, %r219, 2;
$L__BB0_80:
	and.b32  	%r174, %r36, 1;
	setp.eq.b32 	%p76, %r174, 1;
	not.pred 	%p77, %p76;
	@%p77 bra 	$L__BB0_83;
	shl.b32 	%r175, %r219, 1;
	mul.wide.u32 	%rd51, %r175, 8;
	add.s64 	%rd19, %rd2, %rd51;
	ld.global.f64 	%fd69, [%rd19];
	setp.ltu.f64 	%p78, %fd2, %fd69;
	@%p78 bra 	$L__BB0_83;
	ld.global.f64 	%fd70, [%rd19+8];
	setp.le.f64 	%p79, %fd2, %fd70;
	selp.b32 	%r210, %r219, %r210, %p79;
$L__BB0_83:
	or.b32  	%r176, %r198, %r210;
	setp.lt.s32 	%p80, %r176, 0;
	@%p80 bra 	$L__BB0_85;
	mad.lo.s32 	%r177, %r198, 1000, %r210;
	st.global.u32 	[%rd3], %r177;
$L__BB0_85:
	ret;

}


// ===== COMPILED SASS (sm_100) =====

	.target	sm_100

	.elftype	@"ET_EXEC"


//--------------------- .note.nv.tkinfo           --------------------------
	.section	.note.nv.tkinfo,"",@"SHT_NOTE"
	.sectionflags	@"SHF_NOTE_NV_TKINFO"
	.tkinfo
        /*0018*/ 	.word	0x00000002
        /*0030*/ 	.string	""
        /*0030*/ 	.string	"ptxas"
        /*0030*/ 	.string	"Cuda compilation tools, release 13.0, V13.0.88"
        /*0030*/ 	.string	"Build cuda_13.0.r13.0/compiler.36424714_0"
        /*0030*/ 	.string	"-arch sm_100 -m 64 "



//--------------------- .note.nv.cuinfo           --------------------------
	.section	.note.nv.cuinfo,"",@"SHT_NOTE"
	.sectionflags	@"SHF_NOTE_NV_CUINFO"
        /*0018*/ 	.short	0x0002
        /*001a*/ 	.short	0x0064
        /*001c*/ 	.short	0x0082
	.zero		2


//--------------------- .nv.info                  --------------------------
	.section	.nv.info,"",@"SHT_CUDA_INFO"
	.align	4


	//----- nvinfo : EIATTR_REGCOUNT
	.align		4
        /*0000*/ 	.byte	0x04, 0x2f
        /*0002*/ 	.short	(.L_1 - .L_0)
	.align		4
.L_0:
        /*0004*/ 	.word	index@(_Z17detector_postprocPPdS_iS_iS_Pi)
        /*0008*/ 	.word	0x00000020


	//----- nvinfo : EIATTR_FRAME_SIZE
	.align		4
.L_1:
        /*000c*/ 	.byte	0x04, 0x11
        /*000e*/ 	.short	(.L_3 - .L_2)
	.align		4
.L_2:
        /*0010*/ 	.word	index@($__internal_0_$__cuda_sm20_div_rn_f64_full)
        /*0014*/ 	.word	0x00000000


	//----- nvinfo : EIATTR_FRAME_SIZE
	.align		4
.L_3:
        /*0018*/ 	.byte	0x04, 0x11
        /*001a*/ 	.short	(.L_5 - .L_4)
	.align		4
.L_4:
        /*001c*/ 	.word	index@(_Z17detector_postprocPPdS_iS_iS_Pi)
        /*0020*/ 	.word	0x00000000


	//----- nvinfo : EIATTR_MIN_STACK_SIZE
	.align		4
.L_5:
        /*0024*/ 	.byte	0x04, 0x12
        /*0026*/ 	.short	(.L_7 - .L_6)
	.align		4
.L_6:
        /*0028*/ 	.word	index@(_Z17detector_postprocPPdS_iS_iS_Pi)
        /*002c*/ 	.word	0x00000000
.L_7:


//--------------------- .nv.compat                --------------------------
	.section	.nv.compat,"",@"SHT_CUDA_COMPAT_INFO"
	.align	4
        /*0000*/ 	.byte	0x02, 0x09, 0x00, 0x00, 0x02, 0x02, 0x01, 0x00, 0x02, 0x05, 0x05, 0x00, 0x03, 0x07, 0x01, 0x01
        /*0010*/ 	.byte	0x02, 0x03, 0x00, 0x00, 0x02, 0x06, 0x01, 0x00, 0x04, 0x0b, 0x08, 0x00, 0x01, 0x00, 0x00, 0x00
        /*0020*/ 	.byte	0x00, 0x00, 0x00, 0x00


//--------------------- .nv.info._Z17detector_postprocPPdS_iS_iS_Pi --------------------------
	.section	.nv.info._Z17detector_postprocPPdS_iS_iS_Pi,"",@"SHT_CUDA_INFO"
	.sectionflags	@""
	.align	4


	//----- nvinfo : EIATTR_CUDA_API_VERSION
	.align		4
        /*0000*/ 	.byte	0x04, 0x37
        /*0002*/ 	.short	(.L_9 - .L_8)
.L_8:
        /*0004*/ 	.word	0x00000082


	//----- nvinfo : EIATTR_KPARAM_INFO
	.align		4
.L_9:
        /*0008*/ 	.byte	0x04, 0x17
        /*000a*/ 	.short	(.L_11 - .L_10)
.L_10:
        /*000c*/ 	.word	0x00000000
        /*0010*/ 	.short	0x0006
        /*0012*/ 	.short	0x0030
        /*0014*/ 	.byte	0x00, 0xf5, 0x21, 0x00


	//----- nvinfo : EIATTR_KPARAM_INFO
	.align		4
.L_11:
        /*0018*/ 	.byte	0x04, 0x17
        /*001a*/ 	.short	(.L_13 - .L_12)
.L_12:
        /*001c*/ 	.word	0x00000000
        /*0020*/ 	.short	0x0005
        /*0022*/ 	.short	0x0028
        /*0024*/ 	.byte	0x00, 0xf5, 0x21, 0x00


	//----- nvinfo : EIATTR_KPARAM_INFO
	.align		4
.L_13:
        /*0028*/ 	.byte	0x04, 0x17
        /*002a*/ 	.short	(.L_15 - .L_14)
.L_14:
        /*002c*/ 	.word	0x00000000
        /*0030*/ 	.short	0x0004
        /*0032*/ 	.short	0x0020
        /*0034*/ 	.byte	0x00, 0xf0, 0x11, 0x00


	//----- nvinfo : EIATTR_KPARAM_INFO
	.align		4
.L_15:
        /*0038*/ 	.byte	0x04, 0x17
        /*003a*/ 	.short	(.L_17 - .L_16)
.L_16:
        /*003c*/ 	.word	0x00000000
        /*0040*/ 	.short	0x0003
        /*0042*/ 	.short	0x0018
        /*0044*/ 	.byte	0x00, 0xf5, 0x21, 0x00


	//----- nvinfo : EIATTR_KPARAM_INFO
	.align		4
.L_17:
        /*0048*/ 	.byte	0x04, 0x17
        /*004a*/ 	.short	(.L_19 - .L_18)
.L_18:
        /*004c*/ 	.word	0x00000000
        /*0050*/ 	.short	0x0002
        /*0052*/ 	.short	0x0010
        /*0054*/ 	.byte	0x00, 0xf0, 0x11, 0x00


	//----- nvinfo : EIATTR_KPARAM_INFO
	.align		4
.L_19:
        /*0058*/ 	.byte	0x04, 0x17
        /*005a*/ 	.short	(.L_21 - .L_20)
.L_20:
        /*005c*/ 	.word	0x00000000
        /*0060*/ 	.short	0x0001
        /*0062*/ 	.short	0x0008
        /*0064*/ 	.byte	0x00, 0xf5, 0x21, 0x00


	//----- nvinfo : EIATTR_KPARAM_INFO
	.align		4
.L_21:
        /*0068*/ 	.byte	0x04, 0x17
        /*006a*/ 	.short	(.L_23 - .L_22)
.L_22:
        /*006c*/ 	.word	0x00000000
        /*0070*/ 	.short	0x0000
        /*0072*/ 	.short	0x0000
        /*0074*/ 	.byte	0x00, 0xf5, 0x21, 0x00


	//----- nvinfo : EIATTR_SPARSE_MMA_MASK
	.align		4
.L_23:
        /*0078*/ 	.byte	0x03, 0x50
        /*007a*/ 	.short	0x0000


	//----- nvinfo : EIATTR_MAXREG_COUNT
	.align		4
        /*007c*/ 	.byte	0x03, 0x1b
        /*007e*/ 	.short	0x00ff


	//----- nvinfo : EIATTR_MERCURY_ISA_VERSION
	.align		4
        /*0080*/ 	.byte	0x03, 0x5f
        /*0082*/ 	.short	0x0101


	//----- nvinfo : EIATTR_VRC_CTA_INIT_COUNT
	.align		4
        /*0084*/ 	.byte	0x02, 0x4a
	.zero		1
	.zero		1


	//----- nvinfo : EIATTR_EXIT_INSTR_OFFSETS
	.align		4
        /*0088*/ 	.byte	0x04, 0x1c
        /*008a*/ 	.short	(.L_25 - .L_24)


	//   ....[0]....
.L_24:
        /*008c*/ 	.word	0x000000a0


	//   ....[1]....
        /*0090*/ 	.word	0x00001600


	//   ....[2]....
        /*0094*/ 	.word	0x00001630


	//----- nvinfo : EIATTR_CRS_STACK_SIZE
	.align		4
.L_25:
        /*0098*/ 	.byte	0x04, 0x1e
        /*009a*/ 	.short	(.L_27 - .L_26)
.L_26:
        /*009c*/ 	.word	0x00000000


	//----- nvinfo : EIATTR_CBANK_PARAM_SIZE
	.align		4
.L_27:
        /*00a0*/ 	.byte	0x03, 0x19
        /*00a2*/ 	.short	0x0038


	//----- nvinfo : EIATTR_PARAM_CBANK
	.align		4
        /*00a4*/ 	.byte	0x04, 0x0a
        /*00a6*/ 	.short	(.L_29 - .L_28)
	.align		4
.L_28:
        /*00a8*/ 	.word	index@(.nv.constant0._Z17detector_postprocPPdS_iS_iS_Pi)
        /*00ac*/ 	.short	0x0380
        /*00ae*/ 	.short	0x0038


	//----- nvinfo : EIATTR_SW_WAR
	.align		4
.L_29:
        /*00b0*/ 	.byte	0x04, 0x36
        /*00b2*/ 	.short	(.L_31 - .L_30)
.L_30:
        /*00b4*/ 	.word	0x00000008
.L_31:


//--------------------- .nv.callgraph             --------------------------
	.section	.nv.callgraph,"",@"SHT_CUDA_CALLGRAPH"
	.align	4
	.sectionentsize	8
	.align		4
        /*0000*/ 	.word	0x00000000
	.align		4
        /*0004*/ 	.word	0xffffffff
	.align		4
        /*0008*/ 	.word	0x00000000
	.align		4
        /*000c*/ 	.word	0xfffffffe
	.align		4
        /*0010*/ 	.word	0x00000000
	.align		4
        /*0014*/ 	.word	0xfffffffd
	.align		4
        /*0018*/ 	.word	0x00000000
	.align		4
        /*001c*/ 	.word	0xfffffffc


//--------------------- .text._Z17detector_postprocPPdS_iS_iS_Pi --------------------------
	.section	.text._Z17detector_postprocPPdS_iS_iS_Pi,"ax",@progbits
	.align	128
        .global         _Z17detector_postprocPPdS_iS_iS_Pi
        .type           _Z17detector_postprocPPdS_iS_iS_Pi,@function
        .size           _Z17detector_postprocPPdS_iS_iS_Pi,(.L_x_20 - _Z17detector_postprocPPdS_iS_iS_Pi)
        .other          _Z17detector_postprocPPdS_iS_iS_Pi,@"STO_CUDA_ENTRY STV_DEFAULT"
_Z17detector_postprocPPdS_iS_iS_Pi:
.text._Z17detector_postprocPPdS_iS_iS_Pi:
[----:B------:R-:W-:Y:S01]  /*0000*/  LDC R1, c[0x0][0x37c] ;  /* 0x0000df00ff017b82 */ /* 0x000fe20000000800 */
[----:B------:R-:W0:Y:S07]  /*0010*/  S2R R0, SR_TID.X ;  /* 0x0000000000007919 */ /* 0x000e2e0000002100 */
[----:B------:R-:W0:Y:S01]  /*0020*/  S2UR UR4, SR_CTAID.X ;  /* 0x00000000000479c3 */ /* 0x000e220000002500 */
[----:B------:R-:W1:Y:S07]  /*0030*/  LDCU.64 UR8, c[0x0][0x358] ;  /* 0x00006b00ff0877ac */ /* 0x000e6e0008000a00 */
[----:B------:R-:W0:Y:S08]  /*0040*/  LDC R13, c[0x0][0x360] ;  /* 0x0000d800ff0d7b82 */ /* 0x000e300000000800 */
[----:B------:R-:W2:Y:S01]  /*0050*/  LDC.64 R4, c[0x0][0x3b0] ;  /* 0x0000ec00ff047b82 */ /* 0x000ea20000000a00 */
[----:B0-----:R-:W-:-:S04]  /*0060*/  IMAD R13, R13, UR4, R0 ;  /* 0x000000040d0d7c24 */ /* 0x001fc8000f8e0200 */
[----:B--2---:R-:W-:-:S05]  /*0070*/  IMAD.WIDE R4, R13, 0x4, R4 ;  /* 0x000000040d047825 */ /* 0x004fca00078e0204 */
[----:B-1----:R-:W2:Y:S02]  /*0080*/  LDG.E R0, desc[UR8][R4.64] ;  /* 0x0000000804007981 */ /* 0x002ea4000c1e1900 */
[----:B--2---:R-:W-:-:S13]  /*0090*/  ISETP.NE.AND P0, PT, R0, RZ, PT ;  /* 0x000000ff0000720c */ /* 0x004fda0003f05270 */
[----:B------:R-:W-:Y:S05]  /*00a0*/  @P0 EXIT ;  /* 0x000000000000094d */ /* 0x000fea0003800000 */
[----:B------:R-:W0:Y:S02]  /*00b0*/  LDC.64 R16, c[0x0][0x380] ;  /* 0x0000e000ff107b82 */ /* 0x000e240000000a00 */
[----:B0-----:R-:W2:Y:S04]  /*00c0*/  LDG.E.64 R2, desc[UR8][R16.64+0x8] ;  /* 0x0000080810027981 */ /* 0x001ea8000c1e1b00 */
[----:B------:R-:W3:Y:S02]  /*00d0*/  LDG.E.64 R6, desc[UR8][R16.64+0x10] ;  /* 0x0000100810067981 */ /* 0x000ee4000c1e1b00 */
[----:B------:R-:W0:Y:S02]  /*00e0*/  LDC.64 R18, c[0x0][0x3a8] ;  /* 0x0000ea00ff127b82 */ /* 0x000e240000000a00 */
[----:B0-----:R-:W4:Y:S04]  /*00f0*/  LDG.E.64 R8, desc[UR8][R18.64+0x18] ;  /* 0x0000180812087981 */ /* 0x001f28000c1e1b00 */
[----:B------:R-:W5:Y:S01]  /*0100*/  LDG.E.64 R10, desc[UR8][R18.64+0x8] ;  /* 0x00000808120a7981 */ /* 0x000f62000c1e1b00 */
[----:B--2---:R-:W-:-:S06]  /*0110*/  IMAD.WIDE R2, R13, 0x8, R2 ;  /* 0x000000080d027825 */ /* 0x004fcc00078e0202 */
[----:B------:R-:W5:Y:S01]  /*0120*/  LDG.E.64 R2, desc[UR8][R2.64] ;  /* 0x0000000802027981 */ /* 0x000f62000c1e1b00 */
[----:B---3--:R-:W-:-:S03]  /*0130*/  IMAD.WIDE R12, R13, 0x8, R6 ;  /* 0x000000080d0c7825 */ /* 0x008fc600078e0206 */
[----:B------:R-:W2:Y:S04]  /*0140*/  LDG.E.64 R6, desc[UR8][R18.64+0x10] ;  /* 0x0000100812067981 */ /* 0x000ea8000c1e1b00 */
[----:B------:R-:W2:Y:S01]  /*0150*/  LDG.E.64 R12, desc[UR8][R12.64] ;  /* 0x000000080c0c7981 */ /* 0x000ea2000c1e1b00 */
[----:B------:R-:W-:Y:S01]  /*0160*/  IMAD.MOV.U32 R14, RZ, RZ, 0x1 ;  /* 0x00000001ff0e7424 */ /* 0x000fe200078e00ff */
[----:B----4-:R-:W0:Y:S05]  /*0170*/  MUFU.RCP64H R15, R9 ;  /* 0x00000009000f7308 */ /* 0x010e2a0000001800 */
[----:B0-----:R-:W-:-:S08]  /*0180*/  DFMA R16, -R8, R14, 1 ;  /* 0x3ff000000810742b */ /* 0x001fd0000000010e */
[----:B------:R-:W-:-:S08]  /*0190*/  DFMA R16, R16, R16, R16 ;  /* 0x000000101010722b */ /* 0x000fd00000000010 */
[----:B------:R-:W-:-:S08]  /*01a0*/  DFMA R16, R14, R16, R14 ;  /* 0x000000100e10722b */ /* 0x000fd0000000000e */
[----:B------:R-:W-:-:S08]  /*01b0*/  DFMA R14, -R8, R16, 1 ;  /* 0x3ff00000080e742b */ /* 0x000fd00000000110 */
[----:B------:R-:W-:Y:S01]  /*01c0*/  DFMA R14, R16, R14, R16 ;  /* 0x0000000e100e722b */ /* 0x000fe20000000010 */
[----:B------:R-:W-:Y:S01]  /*01d0*/  BSSY.RECONVERGENT B0, `(.L_x_0) ;  /* 0x000000f000007945 */ /* 0x000fe20003800200 */
[----:B-----5:R-:W-:-:S08]  /*01e0*/  DADD R10, R2, -R10 ;  /* 0x00000000020a7229 */ /* 0x020fd0000000080a */
[----:B------:R-:W-:-:S08]  /*01f0*/  DMUL R2, R10, R14 ;  /* 0x0000000e0a027228 */ /* 0x000fd00000000000 */
[----:B------:R-:W-:-:S08]  /*0200*/  DFMA R16, -R8, R2, R10 ;  /* 0x000000020810722b */ /* 0x000fd0000000010a */
[----:B------:R-:W-:Y:S01]  /*0210*/  DFMA R2, R14, R16, R2 ;  /* 0x000000100e02722b */ /* 0x000fe20000000002 */
[----:B------:R-:W-:-:S09]  /*0220*/  FSETP.GEU.AND P1, PT, |R11|, 6.5827683646048100446e-37, PT ;  /* 0x036000000b00780b */ /* 0x000fd20003f2e200 */
[----:B------:R-:W-:-:S05]  /*0230*/  FFMA R0, RZ, R9, R3 ;  /* 0x00000009ff007223 */ /* 0x000fca0000000003 */
[----:B------:R-:W-:Y:S01]  /*0240*/  FSETP.GT.AND P0, PT, |R0|, 1.469367938527859385e-39, PT ;  /* 0x001000000000780b */ /* 0x000fe20003f04200 */
[----:B--2---:R-:W-:-:S08]  /*0250*/  DADD R6, R12, -R6 ;  /* 0x000000000c067229 */ /* 0x004fd00000000806 */
[----:B------:R-:W-:-:S04]  /*0260*/  DMUL R6, R6, 100 ;  /* 0x4059000006067828 */ /* 0x000fc80000000000 */
[----:B------:R-:W-:Y:S07]  /*0270*/  @P0 BRA P1, `(.L_x_1) ;  /* 0x0000000000100947 */ /* 0x000fee0000800000 */
[----:B------:R-:W-:-:S07]  /*0280*/  MOV R0, 0x2a0 ;  /* 0x000002a000007802 */ /* 0x000fce0000000f00 */
[----:B------:R-:W-:Y:S05]  /*0290*/  CALL.REL.NOINC `($__internal_0_$__cuda_sm20_div_rn_f64_full) ;  /* 0x0000001000e87944 */ /* 0x000fea0003c00000 */
[----:B------:R-:W-:Y:S02]  /*02a0*/  IMAD.MOV.U32 R2, RZ, RZ, R14 ;  /* 0x000000ffff027224 */ /* 0x000fe400078e000e */
[----:B------:R-:W-:-:S07]  /*02b0*/  IMAD.MOV.U32 R3, RZ, RZ, R15 ;  /* 0x000000ffff037224 */ /* 0x000fce00078e000f */
.L_x_1:
[----:B------:R-:W-:Y:S05]  /*02c0*/  BSYNC.RECONVERGENT B0 ;  /* 0x0000000000007941 */ /* 0x000fea0003800200 */
.L_x_0:
[----:B------:R-:W0:Y:S01]  /*02d0*/  LDCU UR5, c[0x0][0x390] ;  /* 0x00007200ff0577ac */ /* 0x000e220008000800 */
[----:B------:R-:W-:Y:S01]  /*02e0*/  DMUL R2, R2, 100 ;  /* 0x4059000002027828 */ /* 0x000fe20000000000 */
[----:B------:R-:W-:Y:S01]  /*02f0*/  IMAD.MOV.U32 R0, RZ, RZ, -0x1 ;  /* 0xffffffffff007424 */ /* 0x000fe200078e00ff */
[----:B0-----:R-:W-:Y:S02]  /*0300*/  UISETP.GE.AND UP0, UPT, UR5, 0x2, UPT ;  /* 0x000000020500788c */ /* 0x001fe4000bf06270 */
[----:B------:R-:W-:-:S07]  /*0310*/  ULEA.HI UR4, UR5, UR5, URZ, 0x1 ;  /* 0x0000000505047291 */ /* 0x000fce000f8f08ff */
[----:B------:R-:W-:Y:S05]  /*0320*/  BRA.U !UP0, `(.L_x_2) ;  /* 0x00000009084c7547 */ /* 0x000fea000b800000 */
[----:B------:R-:W-:Y:S01]  /*0330*/  USHF.R.S32.HI UR4, URZ, 0x1, UR4 ;  /* 0x00000001ff047899 */ /* 0x000fe20008011404 */
[----:B------:R-:W-:Y:S02]  /*0340*/  IMAD.MOV.U32 R0, RZ, RZ, -0x1 ;  /* 0xffffffffff007424 */ /* 0x000fe400078e00ff */
[----:B------:R-:W-:Y:S01]  /*0350*/  IMAD.MOV.U32 R9, RZ, RZ, RZ ;  /* 0x000000ffff097224 */ /* 0x000fe200078e00ff */
[----:B------:R-:W-:Y:S02]  /*0360*/  UIADD3 UR5, UPT, UPT, UR4, -0x1, URZ ;  /* 0xffffffff04057890 */ /* 0x000fe4000fffe0ff */
[----:B------:R-:W-:Y:S02]  /*0370*/  ULOP3.LUT UR6, UR4, 0x7, URZ, 0xc0, !UPT ;  /* 0x0000000704067892 */ /* 0x000fe4000f8ec0ff */
[----:B------:R-:W-:Y:S02]  /*0380*/  UISETP.GE.U32.AND UP1, UPT, UR5, 0x7, UPT ;  /* 0x000000070500788c */ /* 0x000fe4000bf26070 */
[----:B------:R-:W-:-:S07]  /*0390*/  UISETP.NE.AND UP0, UPT, UR6, URZ, UPT ;  /* 0x000000ff0600728c */ /* 0x000fce000bf05270 */
[----:B------:R-:W-:Y:S05]  /*03a0*/  BRA.U !UP1, `(.L_x_3) ;  /* 0x00000005090c7547 */ /* 0x000fea000b800000 */
[----:B------:R-:W-:Y:S01]  /*03b0*/  ULOP3.LUT UR5, UR4, 0x3ffffff8, URZ, 0xc0, !UPT ;  /* 0x3ffffff804057892 */ /* 0x000fe2000f8ec0ff */
[----:B------:R-:W-:Y:S01]  /*03c0*/  IMAD.MOV.U32 R0, RZ, RZ, -0x1 ;  /* 0xffffffffff007424 */ /* 0x000fe200078e00ff */
[----:B------:R-:W-:Y:S01]  /*03d0*/  MOV R8, RZ ;  /* 0x000000ff00087202 */ /* 0x000fe20000000f00 */
[----:B------:R-:W-:Y:S01]  /*03e0*/  IMAD.MOV.U32 R27, RZ, RZ, 0x3 ;  /* 0x00000003ff1b7424 */ /* 0x000fe200078e00ff */
[----:B------:R-:W-:Y:S02]  /*03f0*/  UIADD3 UR7, UPT, UPT, -UR5, URZ, URZ ;  /* 0x000000ff05077290 */ /* 0x000fe4000fffe1ff */
[----:B------:R-:W-:-:S10]  /*0400*/  IMAD.U32 R9, RZ, RZ, UR5 ;  /* 0x00000005ff097e24 */ /* 0x000fd4000f8e00ff */
.L_x_4:
[----:B------:R-:W0:Y:S02]  /*0410*/  LDC.64 R10, c[0x0][0x388] ;  /* 0x0000e200ff0a7b82 */ /* 0x000e240000000a00 */
[----:B0-----:R-:W-:-:S05]  /*0420*/  IMAD.WIDE.U32 R10, R8, 0x8, R10 ;  /* 0x00000008080a7825 */ /* 0x001fca00078e000a */
[----:B------:R-:W2:Y:S04]  /*0430*/  LDG.E.64 R12, desc[UR8][R10.64] ;  /* 0x000000080a0c7981 */ /* 0x000ea8000c1e1b00 */
[----:B------:R-:W3:Y:S04]  /*0440*/  LDG.E.64 R14, desc[UR8][R10.64+0x10] ;  /* 0x000010080a0e7981 */ /* 0x000ee8000c1e1b00 */
[----:B------:R-:W4:Y:S04]  /*0450*/  LDG.E.64 R18, desc[UR8][R10.64+0x20] ;  /* 0x000020080a127981 */ /* 0x000f28000c1e1b00 */
[----:B------:R-:W5:Y:S04]  /*0460*/  LDG.E.64 R16, desc[UR8][R10.64+0x30] ;  /* 0x000030080a107981 */ /* 0x000f68000c1e1b00 */
[----:B------:R-:W5:Y:S01]  /*0470*/  LDG.E.64 R20, desc[UR8][R10.64+0x60] ;  /* 0x000060080a147981 */ /* 0x000f62000c1e1b00 */
[----:B--2---:R-:W-:-:S03]  /*0480*/  DSETP.GE.AND P4, PT, R6, R12, PT ;  /* 0x0000000c0600722a */ /* 0x004fc60003f86000 */
[----:B------:R-:W2:Y:S11]  /*0490*/  LDG.E.64 R12, desc[UR8][R10.64+0x40] ;  /* 0x000040080a0c7981 */ /* 0x000eb6000c1e1b00 */
[----:B------:R-:W2:Y:S01]  /*04a0*/  @P4 LDG.E.64 R24, desc[UR8][R10.64+0x8] ;  /* 0x000008080a184981 */ /* 0x000ea2000c1e1b00 */
[----:B---3--:R-:W-:-:S02]  /*04b0*/  DSETP.GE.AND P0, PT, R6, R14, PT ;  /* 0x0000000e0600722a */ /* 0x008fc40003f06000 */
[C---:B----4-:R-:W-:Y:S01]  /*04c0*/  DSETP.GE.AND P1, PT, R6.reuse, R18, PT ;  /* 0x000000120600722a */ /* 0x050fe20003f26000 */
[----:B------:R-:W3:Y:S11]  /*04d0*/  LDG.E.64 R18, desc[UR8][R10.64+0x50] ;  /* 0x000050080a127981 */ /* 0x000ef6000c1e1b00 */
[----:B------:R-:W4:Y:S04]  /*04e0*/  @P0 LDG.E.64 R14, desc[UR8][R10.64+0x18] ;  /* 0x000018080a0e0981 */ /* 0x000f28000c1e1b00 */
[----:B------:R-:W3:Y:S01]  /*04f0*/  @P1 LDG.E.64 R22, desc[UR8][R10.64+0x28] ;  /* 0x000028080a161981 */ /* 0x000ee2000c1e1b00 */
[----:B------:R-:W-:Y:S01]  /*0500*/  PLOP3.LUT P6, PT, PT, PT, PT, 0x80, 0x8 ;  /* 0x000000000008781c */ /* 0x000fe20003fcf070 */
[----:B-----5:R-:W-:-:S02]  /*0510*/  DSETP.GE.AND P3, PT, R6, R16, PT ;  /* 0x000000100600722a */ /* 0x020fc40003f66000 */
[C---:B--2---:R-:W-:Y:S01]  /*0520*/  @P4 DSETP.GTU.AND P2, PT, R6.reuse, R24, PT ;  /* 0x000000180600422a */ /* 0x044fe20003f4c000 */
[----:B------:R-:W2:Y:S05]  /*0530*/  LDG.E.64 R24, desc[UR8][R10.64+0x70] ;  /* 0x000070080a187981 */ /* 0x000eaa000c1e1b00 */
[----:B------:R-:W-:Y:S01]  /*0540*/  @P4 PLOP3.LUT P6, PT, P2, PT, PT, 0x80, 0x8 ;  /* 0x000000000008481c */ /* 0x000fe200017cf070 */
[C---:B------:R-:W-:Y:S02]  /*0550*/  DSETP.GE.AND P2, PT, R6.reuse, R12, PT ;  /* 0x0000000c0600722a */ /* 0x040fe40003f46000 */
[C---:B----4-:R-:W-:Y:S02]  /*0560*/  @P0 DSETP.GTU.AND P5, PT, R6.reuse, R14, PT ;  /* 0x0000000e0600022a */ /* 0x050fe40003fac000 */
[----:B---3--:R-:W-:Y:S01]  /*0570*/  DSETP.GE.AND P4, PT, R6, R18, PT ;  /* 0x000000120600722a */ /* 0x008fe20003f86000 */
[----:B------:R-:W3:Y:S07]  /*0580*/  @P3 LDG.E.64 R14, desc[UR8][R10.64+0x38] ;  /* 0x000038080a0e3981 */ /* 0x000eee000c1e1b00 */
[----:B------:R-:W-:Y:S01]  /*0590*/  @!P6 VIADD R0, R27, 0xfffffffd ;  /* 0xfffffffd1b00e836 */ /* 0x000fe20000000000 */
[----:B------:R-:W-:-:S02]  /*05a0*/  PLOP3.LUT P6, PT, PT, PT, PT, 0x80, 0x8 ;  /* 0x000000000008781c */ /* 0x000fc40003fcf070 */
[----:B------:R-:W-:Y:S01]  /*05b0*/  @P0 PLOP3.LUT P6, PT, P5, PT, PT, 0x80, 0x8 ;  /* 0x000000000008081c */ /* 0x000fe20002fcf070 */
[----:B------:R-:W4:Y:S01]  /*05c0*/  @P2 LDG.E.64 R12, desc[UR8][R10.64+0x48] ;  /* 0x000048080a0c2981 */ /* 0x000f22000c1e1b00 */
[----:B------:R-:W-:Y:S01]  /*05d0*/  PLOP3.LUT P0, PT, PT, PT, PT, 0x80, 0x8 ;  /* 0x000000000008781c */ /* 0x000fe20003f0f070 */
[C---:B------:R-:W-:Y:S02]  /*05e0*/  DSETP.GE.AND P5, PT, R6.reuse, R20, PT ;  /* 0x000000140600722a */ /* 0x040fe40003fa6000 */
[----:B------:R-:W5:Y:S08]  /*05f0*/  @P4 LDG.E.64 R16, desc[UR8][R10.64+0x58] ;  /* 0x000058080a104981 */ /* 0x000f70000c1e1b00 */
[----:B------:R-:W-:Y:S01]  /*0600*/  @!P6 VIADD R0, R27, 0xfffffffe ;  /* 0xfffffffe1b00e836 */ /* 0x000fe20000000000 */
[----:B------:R-:W-:-:S03]  /*0610*/  @P1 DSETP.GTU.AND P6, PT, R6, R22, PT ;  /* 0x000000160600122a */ /* 0x000fc60003fcc000 */
[----:B------:R-:W5:Y:S03]  /*0620*/  @P5 LDG.E.64 R18, desc[UR8][R10.64+0x68] ;  /* 0x000068080a125981 */ /* 0x000f66000c1e1b00 */
[----:B------:R-:W-:Y:S01]  /*0630*/  @P1 PLOP3.LUT P0, PT, P6, PT, PT, 0x80, 0x8 ;  /* 0x000000000008181c */ /* 0x000fe2000370f070 */
[----:B--2---:R-:W-:-:S14]  /*0640*/  DSETP.GE.AND P6, PT, R6, R24, PT ;  /* 0x000000180600722a */ /* 0x004fdc0003fc6000 */
[----:B------:R-:W2:Y:S01]  /*0650*/  @P6 LDG.E.64 R20, desc[UR8][R10.64+0x78] ;  /* 0x000078080a146981 */ /* 0x000ea2000c1e1b00 */
[----:B------:R-:W-:Y:S01]  /*0660*/  @!P0 VIADD R0, R27, 0xffffffff ;  /* 0xffffffff1b008836 */ /* 0x000fe20000000000 */
[----:B------:R-:W-:Y:S01]  /*0670*/  PLOP3.LUT P1, PT, PT, PT, PT, 0x80, 0x8 ;  /* 0x000000000008781c */ /* 0x000fe20003f2f070 */
[----:B----4-:R-:W-:-:S06]  /*0680*/  @P2 DSETP.GTU.AND P0, PT, R6, R12, PT ;  /* 0x0000000c0600222a */ /* 0x010fcc0003f0c000 */
[----:B------:R-:W-:Y:S01]  /*0690*/  @P2 PLOP3.LUT P1, PT, P0, PT, PT, 0x80, 0x8 ;  /* 0x000000000008281c */ /* 0x000fe2000072f070 */
[----:B---3--:R-:W-:-:S06]  /*06a0*/  @P3 DSETP.GTU.AND P0, PT, R6, R14, PT ;  /* 0x0000000e0600322a */ /* 0x008fcc0003f0c000 */
[----:B------:R-:W-:Y:S01]  /*06b0*/  @P3 SEL R0, R27, R0, !P0 ;  /* 0x000000001b003207 */ /* 0x000fe20004000000 */
[----:B-----5:R-:W-:Y:S01]  /*06c0*/  @P4 DSETP.GTU.AND P3, PT, R6, R16, PT ;  /* 0x000000100600422a */ /* 0x020fe20003f6c000 */
[----:B------:R-:W-:-:S05]  /*06d0*/  PLOP3.LUT P0, PT, PT, PT, PT, 0x80, 0x8 ;  /* 0x000000000008781c */ /* 0x000fca0003f0f070 */
[----:B------:R-:W-:Y:S01]  /*06e0*/  @P4 PLOP3.LUT P0, PT, P3, PT, PT, 0x80, 0x8 ;  /* 0x000000000008481c */ /* 0x000fe20001f0f070 */
[----:B------:R-:W-:Y:S01]  /*06f0*/  @P5 DSETP.GTU.AND P3, PT, R6, R18, PT ;  /* 0x000000120600522a */ /* 0x000fe20003f6c000 */
[----:B------:R-:W-:Y:S01]  /*0700*/  @!P1 VIADD R0, R27, 0x1 ;  /* 0x000000011b009836 */ /* 0x000fe20000000000 */
[----:B------:R-:W-:Y:S01]  /*0710*/  PLOP3.LUT P1, PT, PT, PT, PT, 0x80, 0x8 ;  /* 0x000000000008781c */ /* 0x000fe20003f2f070 */
[----:B------:R-:W-:-:S03]  /*0720*/  UIADD3 UR7, UPT, UPT, UR7, 0x8, URZ ;  /* 0x0000000807077890 */ /* 0x000fc6000fffe0ff */
[----:B------:R-:W-:Y:S01]  /*0730*/  @P5 PLOP3.LUT P1, PT, P3, PT, PT, 0x80, 0x8 ;  /* 0x000000000008581c */ /* 0x000fe20001f2f070 */
[----:B------:R-:W-:-:S05]  /*0740*/  UISETP.NE.AND UP1, UPT, UR7, URZ, UPT ;  /* 0x000000ff0700728c */ /* 0x000fca000bf25270 */
[----:B------:R-:W-:Y:S01]  /*0750*/  @!P0 VIADD R0, R27, 0x2 ;  /* 0x000000021b008836 */ /* 0x000fe20000000000 */
[----:B------:R-:W-:Y:S01]  /*0760*/  PLOP3.LUT P0, PT, PT, PT, PT, 0x80, 0x8 ;  /* 0x000000000008781c */ /* 0x000fe20003f0f070 */
[----:B------:R-:W-:-:S05]  /*0770*/  VIADD R8, R8, 0x10 ;  /* 0x0000001008087836 */ /* 0x000fca0000000000 */
[----:B------:R-:W-:Y:S01]  /*0780*/  @!P1 VIADD R0, R27, 0x3 ;  /* 0x000000031b009836 */ /* 0x000fe20000000000 */
[----:B--2---:R-:W-:-:S06]  /*0790*/  @P6 DSETP.GTU.AND P2, PT, R6, R20, PT ;  /* 0x000000140600622a */ /* 0x004fcc0003f4c000 */
[----:B------:R-:W-:-:S13]  /*07a0*/  @P6 PLOP3.LUT P0, PT, P2, PT, PT, 0x80, 0x8 ;  /* 0x000000000008681c */ /* 0x000fda000170f070 */
[C---:B------:R-:W-:Y:S01]  /*07b0*/  @!P0 IADD3 R0, PT, PT, R27.reuse, 0x4, RZ ;  /* 0x000000041b008810 */ /* 0x040fe20007ffe0ff */
[----:B------:R-:W-:Y:S01]  /*07c0*/  VIADD R27, R27, 0x8 ;  /* 0x000000081b1b7836 */ /* 0x000fe20000000000 */
[----:B------:R-:W-:Y:S06]  /*07d0*/  BRA.U UP1, `(.L_x_4) ;  /* 0xfffffffd010c7547 */ /* 0x000fec000b83ffff */
.L_x_3:
[----:B------:R-:W-:Y:S05]  /*07e0*/  BRA.U !UP0, `(.L_x_2) ;  /* 0x00000005081c7547 */ /* 0x000fea000b800000 */
[----:B------:R-:W-:Y:S02]  /*07f0*/  UISETP.GE.U32.AND UP0, UPT, UR6, 0x4, UPT ;  /* 0x000000040600788c */ /* 0x000fe4000bf06070 */
[----:B------:R-:W-:-:S04]  /*0800*/  ULOP3.LUT UR5, UR4, 0x3, URZ, 0xc0, !UPT ;  /* 0x0000000304057892 */ /* 0x000fc8000f8ec0ff */
[----:B------:R-:W-:-:S03]  /*0810*/  UISETP.NE.AND UP1, UPT, UR5, URZ, UPT ;  /* 0x000000ff0500728c */ /* 0x000fc6000bf25270 */
[----:B------:R-:W-:Y:S08]  /*0820*/  BRA.U !UP0, `(.L_x_5) ;  /* 0x0000000108847547 */ /* 0x000ff0000b800000 */
[----:B------:R-:W0:Y:S01]  /*0830*/  LDC.64 R20, c[0x0][0x388] ;  /* 0x0000e200ff147b82 */ /* 0x000e220000000a00 */
[C---:B------:R-:W-:Y:S02]  /*0840*/  IMAD.SHL.U32 R11, R9.reuse, 0x2, RZ ;  /* 0x00000002090b7824 */ /* 0x040fe400078e00ff */
[C---:B------:R-:W-:Y:S02]  /*0850*/  VIADD R27, R9.reuse, 0x1 ;  /* 0x00000001091b7836 */ /* 0x040fe40000000000 */
[----:B------:R-:W-:Y:S02]  /*0860*/  VIADD R29, R9, 0x2 ;  /* 0x00000002091d7836 */ /* 0x000fe40000000000 */
[----:B------:R-:W-:Y:S02]  /*0870*/  IMAD.SHL.U32 R13, R27, 0x2, RZ ;  /* 0x000000021b0d7824 */ /* 0x000fe400078e00ff */
[----:B------:R-:W-:Y:S01]  /*0880*/  VIADD R8, R9, 0x3 ;  /* 0x0000000309087836 */ /* 0x000fe20000000000 */
[----:B------:R-:W-:-:S03]  /*0890*/  SHF.L.U32 R17, R29, 0x1, RZ ;  /* 0x000000011d117819 */ /* 0x000fc600000006ff */
[----:B------:R-:W-:Y:S02]  /*08a0*/  IMAD.SHL.U32 R23, R8, 0x2, RZ ;  /* 0x0000000208177824 */ /* 0x000fe400078e00ff */
[----:B0-----:R-:W-:-:S04]  /*08b0*/  IMAD.WIDE.U32 R10, R11, 0x8, R20 ;  /* 0x000000080b0a7825 */ /* 0x001fc800078e0014 */
[--C-:B------:R-:W-:Y:S01]  /*08c0*/  IMAD.WIDE.U32 R12, R13, 0x8, R20.reuse ;  /* 0x000000080d0c7825 */ /* 0x100fe200078e0014 */
[----:B------:R-:W2:Y:S03]  /*08d0*/  LDG.E.64 R14, desc[UR8][R10.64] ;  /* 0x000000080a0e7981 */ /* 0x000ea6000c1e1b00 */
[--C-:B------:R-:W-:Y:S01]  /*08e0*/  IMAD.WIDE.U32 R16, R17, 0x8, R20.reuse ;  /* 0x0000000811107825 */ /* 0x100fe200078e0014 */
[----:B------:R-:W3:Y:S03]  /*08f0*/  LDG.E.64 R18, desc[UR8][R12.64] ;  /* 0x000000080c127981 */ /* 0x000ee6000c1e1b00 */
[----:B------:R-:W-:Y:S02]  /*0900*/  IMAD.WIDE.U32 R20, R23, 0x8, R20 ;  /* 0x0000000817147825 */ /* 0x000fe400078e0014 */
[----:B------:R-:W4:Y:S04]  /*0910*/  LDG.E.64 R22, desc[UR8][R16.64] ;  /* 0x0000000810167981 */ /* 0x000f28000c1e1b00 */
[----:B------:R-:W5:Y:S01]  /*0920*/  LDG.E.64 R24, desc[UR8][R20.64] ;  /* 0x0000000814187981 */ /* 0x000f62000c1e1b00 */
[----:B--2---:R-:W-:-:S02]  /*0930*/  DSETP.GE.AND P2, PT, R6, R14, PT ;  /* 0x0000000e0600722a */ /* 0x004fc40003f46000 */
[C---:B---3--:R-:W-:Y:S02]  /*0940*/  DSETP.GE.AND P4, PT, R6.reuse, R18, PT ;  /* 0x000000120600722a */ /* 0x048fe40003f86000 */
[C---:B----4-:R-:W-:Y:S02]  /*0950*/  DSETP.GE.AND P1, PT, R6.reuse, R22, PT ;  /* 0x000000160600722a */ /* 0x050fe40003f26000 */
[----:B-----5:R-:W-:-:S08]  /*0960*/  DSETP.GE.AND P0, PT, R6, R24, PT ;  /* 0x000000180600722a */ /* 0x020fd00003f06000 */
[----:B------:R-:W2:Y:S04]  /*0970*/  @P2 LDG.E.64 R10, desc[UR8][R10.64+0x8] ;  /* 0x000008080a0a2981 */ /* 0x000ea8000c1e1b00 */
[----:B------:R-:W3:Y:S04]  /*0980*/  @P4 LDG.E.64 R14, desc[UR8][R12.64+0x8] ;  /* 0x000008080c0e4981 */ /* 0x000ee8000c1e1b00 */
[----:B------:R-:W4:Y:S04]  /*0990*/  @P1 LDG.E.64 R18, desc[UR8][R16.64+0x8] ;  /* 0x0000080810121981 */ /* 0x000f28000c1e1b00 */
[----:B------:R-:W5:Y:S01]  /*09a0*/  @P0 LDG.E.64 R22, desc[UR8][R20.64+0x8] ;  /* 0x0000080814160981 */ /* 0x000f62000c1e1b00 */
[----:B--2---:R-:W-:-:S02]  /*09b0*/  @P2 DSETP.GTU.AND P3, PT, R6, R10, PT ;  /* 0x0000000a0600222a */ /* 0x004fc40003f6c000 */
[----:B---3--:R-:W-:-:S04]  /*09c0*/  @P4 DSETP.GTU.AND P5, PT, R6, R14, PT ;  /* 0x0000000e0600422a */ /* 0x008fc80003fac000 */
[C---:B------:R-:W-:Y:S01]  /*09d0*/  @P2 SEL R0, R9.reuse, R0, !P3 ;  /* 0x0000000009002207 */ /* 0x040fe20005800000 */
[----:B------:R-:W-:Y:S01]  /*09e0*/  VIADD R9, R9, 0x4 ;  /* 0x0000000409097836 */ /* 0x000fe20000000000 */
[C---:B----4-:R-:W-:Y:S02]  /*09f0*/  @P1 DSETP.GTU.AND P2, PT, R6.reuse, R18, PT ;  /* 0x000000120600122a */ /* 0x050fe40003f4c000 */
[----:B------:R-:W-:Y:S01]  /*0a00*/  @P4 SEL R0, R27, R0, !P5 ;  /* 0x000000001b004207 */ /* 0x000fe20006800000 */
[----:B-----5:R-:W-:-:S03]  /*0a10*/  @P0 DSETP.GTU.AND P3, PT, R6, R22, PT ;  /* 0x000000160600022a */ /* 0x020fc60003f6c000 */
[----:B------:R-:W-:-:S04]  /*0a20*/  @P1 SEL R0, R29, R0, !P2 ;  /* 0x000000001d001207 */ /* 0x000fc80005000000 */
[----:B------:R-:W-:-:S07]  /*0a30*/  @P0 SEL R0, R8, R0, !P3 ;  /* 0x0000000008000207 */ /* 0x000fce0005800000 */
.L_x_5:
[----:B------:R-:W-:Y:S05]  /*0a40*/  BRA.U !UP1, `(.L_x_2) ;  /* 0x0000000109847547 */ /* 0x000fea000b800000 */
[----:B------:R-:W-:Y:S02]  /*0a50*/  UISETP.NE.AND UP0, UPT, UR5, 0x1, UPT ;  /* 0x000000010500788c */ /* 0x000fe4000bf05270 */
[----:B------:R-:W-:-:S04]  /*0a60*/  ULOP3.LUT UR4, UR4, 0x1, URZ, 0xc0, !UPT ;  /* 0x0000000104047892 */ /* 0x000fc8000f8ec0ff */
[----:B------:R-:W-:-:S03]  /*0a70*/  UISETP.NE.U32.AND UP1, UPT, UR4, 0x1, UPT ;  /* 0x000000010400788c */ /* 0x000fc6000bf25070 */
[----:B------:R-:W-:Y:S08]  /*0a80*/  BRA.U !UP0, `(.L_x_6) ;  /* 0x0000000108447547 */ /* 0x000ff0000b800000 */
[----:B------:R-:W0:Y:S01]  /*0a90*/  LDC.64 R14, c[0x0][0x388] ;  /* 0x0000e200ff0e7b82 */ /* 0x000e220000000a00 */
[C---:B------:R-:W-:Y:S02]  /*0aa0*/  VIADD R19, R9.reuse, 0x1 ;  /* 0x0000000109137836 */ /* 0x040fe40000000000 */
[----:B------:R-:W-:Y:S02]  /*0ab0*/  IMAD.SHL.U32 R17, R9, 0x2, RZ ;  /* 0x0000000209117824 */ /* 0x000fe400078e00ff */
[----:B------:R-:W-:Y:S02]  /*0ac0*/  IMAD.SHL.U32 R11, R19, 0x2, RZ ;  /* 0x00000002130b7824 */ /* 0x000fe400078e00ff */
[----:B0-----:R-:W-:-:S04]  /*0ad0*/  IMAD.WIDE.U32 R16, R17, 0x8, R14 ;  /* 0x0000000811107825 */ /* 0x001fc800078e000e */
[----:B------:R-:W-:Y:S02]  /*0ae0*/  IMAD.WIDE.U32 R14, R11, 0x8, R14 ;  /* 0x000000080b0e7825 */ /* 0x000fe400078e000e */
[----:B------:R-:W2:Y:S04]  /*0af0*/  LDG.E.64 R10, desc[UR8][R16.64] ;  /* 0x00000008100a7981 */ /* 0x000ea8000c1e1b00 */
[----:B------:R-:W3:Y:S01]  /*0b00*/  LDG.E.64 R12, desc[UR8][R14.64] ;  /* 0x000000080e0c7981 */ /* 0x000ee2000c1e1b00 */
[C---:B--2---:R-:W-:Y:S02]  /*0b10*/  DSETP.GE.AND P0, PT, R6.reuse, R10, PT ;  /* 0x0000000a0600722a */ /* 0x044fe40003f06000 */
[----:B---3--:R-:W-:-:S12]  /*0b20*/  DSETP.GE.AND P2, PT, R6, R12, PT ;  /* 0x0000000c0600722a */ /* 0x008fd80003f46000 */
[----:B------:R-:W2:Y:S04]  /*0b30*/  @P0 LDG.E.64 R10, desc[UR8][R16.64+0x8] ;  /* 0x00000808100a0981 */ /* 0x000ea8000c1e1b00 */
[----:B------:R-:W3:Y:S01]  /*0b40*/  @P2 LDG.E.64 R12, desc[UR8][R14.64+0x8] ;  /* 0x000008080e0c2981 */ /* 0x000ee2000c1e1b00 */
[C---:B--2---:R-:W-:Y:S02]  /*0b50*/  @P0 DSETP.GTU.AND P1, PT, R6.reuse, R10, PT ;  /* 0x0000000a0600022a */ /* 0x044fe40003f2c000 */
[----:B---3--:R-:W-:-:S04]  /*0b60*/  @P2 DSETP.GTU.AND P3, PT, R6, R12, PT ;  /* 0x0000000c0600222a */ /* 0x008fc80003f6c000 */
[C---:B------:R-:W-:Y:S01]  /*0b70*/  @P0 SEL R0, R9.reuse, R0, !P1 ;  /* 0x0000000009000207 */ /* 0x040fe20004800000 */
[----:B------:R-:W-:-:S03]  /*0b80*/  VIADD R9, R9, 0x2 ;  /* 0x0000000209097836 */ /* 0x000fc60000000000 */
[----:B------:R-:W-:-:S07]  /*0b90*/  @P2 SEL R0, R19, R0, !P3 ;  /* 0x0000000013002207 */ /* 0x000fce0005800000 */
.L_x_6:
[----:B------:R-:W-:Y:S05]  /*0ba0*/  BRA.U UP1, `(.L_x_2) ;  /* 0x00000001012c7547 */ /* 0x000fea000b800000 */
[----:B------:R-:W0:Y:S01]  /*0bb0*/  LDC.64 R12, c[0x0][0x388] ;  /* 0x0000e200ff0c7b82 */ /* 0x000e220000000a00 */
[----:B------:R-:W-:-:S04]  /*0bc0*/  IMAD.SHL.U32 R11, R9, 0x2, RZ ;  /* 0x00000002090b7824 */ /* 0x000fc800078e00ff */
[----:B0-----:R-:W-:-:S05]  /*0bd0*/  IMAD.WIDE.U32 R12, R11, 0x8, R12 ;  /* 0x000000080b0c7825 */ /* 0x001fca00078e000c */
[----:B------:R-:W2:Y:S01]  /*0be0*/  LDG.E.64 R10, desc[UR8][R12.64] ;  /* 0x000000080c0a7981 */ /* 0x000ea2000c1e1b00 */
[----:B------:R-:W-:Y:S01]  /*0bf0*/  BSSY.RECONVERGENT B0, `(.L_x_2) ;  /* 0x0000006000007945 */ /* 0x000fe20003800200 */
[----:B--2---:R-:W-:-:S14]  /*0c00*/  DSETP.GE.AND P0, PT, R6, R10, PT ;  /* 0x0000000a0600722a */ /* 0x004fdc0003f06000 */
[----:B------:R-:W-:Y:S05]  /*0c10*/  @!P0 BRA `(.L_x_7) ;  /* 0x00000000000c8947 */ /* 0x000fea0003800000 */
[----:B------:R-:W2:Y:S02]  /*0c20*/  LDG.E.64 R10, desc[UR8][R12.64+0x8] ;  /* 0x000008080c0a7981 */ /* 0x000ea4000c1e1b00 */
[----:B--2---:R-:W-:-:S06]  /*0c30*/  DSETP.GTU.AND P0, PT, R6, R10, PT ;  /* 0x0000000a0600722a */ /* 0x004fcc0003f0c000 */
[----:B------:R-:W-:-:S08]  /*0c40*/  SEL R0, R9, R0, !P0 ;  /* 0x0000000009007207 */ /* 0x000fd00004000000 */
.L_x_7:
[----:B------:R-:W-:Y:S05]  /*0c50*/  BSYNC.RECONVERGENT B0 ;  /* 0x0000000000007941 */ /* 0x000fea0003800200 */
.L_x_2:
[----:B------:R-:W0:Y:S01]  /*0c60*/  LDCU UR5, c[0x0][0x3a0] ;  /* 0x00007400ff0577ac */ /* 0x000e220008000800 */
[----:B------:R-:W-:Y:S01]  /*0c70*/  MOV R7, 0xffffffff ;  /* 0xffffffff00077802 */ /* 0x000fe20000000f00 */
        /* <DEDUP_REMOVED lines=12> */
[----:B------:R-:W-:Y:S02]  /*0d40*/  IMAD.MOV.U32 R7, RZ, RZ, -0x1 ;  /* 0xffffffffff077424 */ /* 0x000fe400078e00ff */
[----:B------:R-:W-:Y:S01]  /*0d50*/  IMAD.MOV.U32 R24, RZ, RZ, 0x3 ;  /* 0x00000003ff187424 */ /* 0x000fe200078e00ff */
[----:B------:R-:W-:Y:S01]  /*0d60*/  UIADD3 UR7, UPT, UPT, -UR5, URZ, URZ ;  /* 0x000000ff05077290 */ /* 0x000fe2000fffe1ff */
[----:B------:R-:W-:Y:S02]  /*0d70*/  IMAD.MOV.U32 R25, RZ, RZ, RZ ;  /* 0x000000ffff197224 */ /* 0x000fe400078e00ff */
[----:B------:R-:W-:-:S09]  /*0d80*/  IMAD.U32 R6, RZ, RZ, UR5 ;  /* 0x00000005ff067e24 */ /* 0x000fd2000f8e00ff */
.L_x_10:
        /* <DEDUP_REMOVED lines=31> */
[----:B------:R-:W-:Y:S01]  /*0f80*/  @!P6 IADD3 R7, PT, PT, R24, -0x2, RZ ;  /* 0xfffffffe1807e810 */ /* 0x000fe20007ffe0ff */
        /* <DEDUP_REMOVED lines=26> */
[C---:B------:R-:W-:Y:S02]  /*1130*/  @!P0 VIADD R7, R24.reuse, 0x4 ;  /* 0x0000000418078836 */ /* 0x040fe40000000000 */
[----:B------:R-:W-:Y:S01]  /*1140*/  VIADD R24, R24, 0x8 ;  /* 0x0000000818187836 */ /* 0x000fe20000000000 */
[----:B------:R-:W-:Y:S06]  /*1150*/  BRA.U UP1, `(.L_x_10) ;  /* 0xfffffffd010c7547 */ /* 0x000fec000b83ffff */
.L_x_9:
[----:B------:R-:W-:Y:S05]  /*1160*/  BRA.U !UP0, `(.L_x_8) ;  /* 0x00000005081c7547 */ /* 0x000fea000b800000 */
[----:B------:R-:W-:Y:S02]  /*1170*/  UISETP.GE.U32.AND UP0, UPT, UR6, 0x4, UPT ;  /* 0x000000040600788c */ /* 0x000fe4000bf06070 */
[----:B------:R-:W-:-:S04]  /*1180*/  ULOP3.LUT UR5, UR4, 0x3, URZ, 0xc0, !UPT ;  /* 0x0000000304057892 */ /* 0x000fc8000f8ec0ff */
[----:B------:R-:W-:-:S03]  /*1190*/  UISETP.NE.AND UP1, UPT, UR5, URZ, UPT ;  /* 0x000000ff0500728c */ /* 0x000fc6000bf25270 */
[----:B------:R-:W-:Y:S08]  /*11a0*/  BRA.U !UP0, `(.L_x_11) ;  /* 0x0000000108847547 */ /* 0x000ff0000b800000 */
[----:B------:R-:W0:Y:S01]  /*11b0*/  LDC.64 R18, c[0x0][0x398] ;  /* 0x0000e600ff127b82 */ /* 0x000e220000000a00 */
[C---:B------:R-:W-:Y:S01]  /*11c0*/  SHF.L.U32 R9, R6.reuse, 0x1, RZ ;  /* 0x0000000106097819 */ /* 0x040fe200000006ff */
[C---:B------:R-:W-:Y:S02]  /*11d0*/  VIADD R24, R6.reuse, 0x1 ;  /* 0x0000000106187836 */ /* 0x040fe40000000000 */
[----:B------:R-:W-:Y:S02]  /*11e0*/  VIADD R26, R6, 0x2 ;  /* 0x00000002061a7836 */ /* 0x000fe40000000000 */
[----:B------:R-:W-:Y:S02]  /*11f0*/  IMAD.SHL.U32 R11, R24, 0x2, RZ ;  /* 0x00000002180b7824 */ /* 0x000fe400078e00ff */
[----:B------:R-:W-:Y:S02]  /*1200*/  VIADD R28, R6, 0x3 ;  /* 0x00000003061c7836 */ /* 0x000fe40000000000 */
[----:B------:R-:W-:-:S02]  /*1210*/  IMAD.SHL.U32 R15, R26, 0x2, RZ ;  /* 0x000000021a0f7824 */ /* 0x000fc400078e00ff */
        /* <DEDUP_REMOVED lines=26> */
.L_x_11:
[----:B------:R-:W-:Y:S05]  /*13c0*/  BRA.U !UP1, `(.L_x_8) ;  /* 0x0000000109847547 */ /* 0x000fea000b800000 */
[----:B------:R-:W-:Y:S02]  /*13d0*/  UISETP.NE.AND UP0, UPT, UR5, 0x1, UPT ;  /* 0x000000010500788c */ /* 0x000fe4000bf05270 */
[----:B------:R-:W-:-:S04]  /*13e0*/  ULOP3.LUT UR4, UR4, 0x1, URZ, 0xc0, !UPT ;  /* 0x0000000104047892 */ /* 0x000fc8000f8ec0ff */
[----:B------:R-:W-:-:S03]  /*13f0*/  UISETP.NE.U32.AND UP1, UPT, UR4, 0x1, UPT ;  /* 0x000000010400788c */ /* 0x000fc6000bf25070 */
[----:B------:R-:W-:Y:S08]  /*1400*/  BRA.U !UP0, `(.L_x_12) ;  /* 0x0000000108447547 */ /* 0x000ff0000b800000 */
[----:B------:R-:W0:Y:S01]  /*1410*/  LDC.64 R12, c[0x0][0x398] ;  /* 0x0000e600ff0c7b82 */ /* 0x000e220000000a00 */
[C---:B------:R-:W-:Y:S01]  /*1420*/  SHF.L.U32 R15, R6.reuse, 0x1, RZ ;  /* 0x00000001060f7819 */ /* 0x040fe200000006ff */
[----:B------:R-:W-:-:S04]  /*1430*/  VIADD R16, R6, 0x1 ;  /* 0x0000000106107836 */ /* 0x000fc80000000000 */
        /* <DEDUP_REMOVED lines=14> */
.L_x_12:
        /* <DEDUP_REMOVED lines=11> */
.L_x_13:
[----:B------:R-:W-:Y:S05]  /*15d0*/  BSYNC.RECONVERGENT B0 ;  /* 0x0000000000007941 */ /* 0x000fea0003800200 */
.L_x_8:
[----:B------:R-:W-:-:S04]  /*15e0*/  LOP3.LUT R2, R0, R7, RZ, 0xfc, !PT ;  /* 0x0000000700027212 */ /* 0x000fc800078efcff */
[----:B------:R-:W-:-:S13]  /*15f0*/  ISETP.GE.AND P0, PT, R2, RZ, PT ;  /* 0x000000ff0200720c */ /* 0x000fda0003f06270 */
[----:B------:R-:W-:Y:S05]  /*1600*/  @!P0 EXIT ;  /* 0x000000000000894d */ /* 0x000fea0003800000 */
[----:B------:R-:W-:-:S05]  /*1610*/  IMAD R7, R0, 0x3e8, R7 ;  /* 0x000003e800077824 */ /* 0x000fca00078e0207 */
[----:B------:R-:W-:Y:S01]  /*1620*/  STG.E desc[UR8][R4.64], R7 ;  /* 0x0000000704007986 */ /* 0x000fe2000c101908 */
[----:B------:R-:W-:Y:S05]  /*1630*/  EXIT ;  /* 0x000000000000794d */ /* 0x000fea0003800000 */
        .weak           $__internal_0_$__cuda_sm20_div_rn_f64_full
        .type           $__internal_0_$__cuda_sm20_div_rn_f64_full,@function
        .size           $__internal_0_$__cuda_sm20_div_rn_f64_full,(.L_x_20 - $__internal_0_$__cuda_sm20_div_rn_f64_full)
$__internal_0_$__cuda_sm20_div_rn_f64_full:
[C---:B------:R-:W-:Y:S01]  /*1640*/  FSETP.GEU.AND P0, PT, |R9|.reuse, 1.469367938527859385e-39, PT ;  /* 0x001000000900780b */ /* 0x040fe20003f0e200 */
[----:B------:R-:W-:Y:S01]  /*1650*/  IMAD.MOV.U32 R12, RZ, RZ, 0x1 ;  /* 0x00000001ff0c7424 */ /* 0x000fe200078e00ff */
[----:B------:R-:W-:Y:S01]  /*1660*/  LOP3.LUT R2, R9, 0x800fffff, RZ, 0xc0, !PT ;  /* 0x800fffff09027812 */ /* 0x000fe200078ec0ff */
[----:B------:R-:W-:Y:S01]  /*1670*/  BSSY.RECONVERGENT B1, `(.L_x_14) ;  /* 0x0000055000017945 */ /* 0x000fe20003800200 */
[C---:B------:R-:W-:Y:S02]  /*1680*/  FSETP.GEU.AND P2, PT, |R11|.reuse, 1.469367938527859385e-39, PT ;  /* 0x001000000b00780b */ /* 0x040fe40003f4e200 */
[----:B------:R-:W-:Y:S01]  /*1690*/  LOP3.LUT R3, R2, 0x3ff00000, RZ, 0xfc, !PT ;  /* 0x3ff0000002037812 */ /* 0x000fe200078efcff */
[----:B------:R-:W-:Y:S01]  /*16a0*/  IMAD.MOV.U32 R2, RZ, RZ, R8 ;  /* 0x000000ffff027224 */ /* 0x000fe200078e0008 */
[----:B------:R-:W-:-:S05]  /*16b0*/  LOP3.LUT R14, R11, 0x7ff00000, RZ, 0xc0, !PT ;  /* 0x7ff000000b0e7812 */ /* 0x000fca00078ec0ff */
[----:B------:R-:W-:-:S04]  /*16c0*/  @!P0 DMUL R2, R8, 8.98846567431157953865e+307 ;  /* 0x7fe0000008028828 */ /* 0x000fc80000000000 */
[----:B------:R-:W-:Y:S01]  /*16d0*/  @!P2 LOP3.LUT R15, R9, 0x7ff00000, RZ, 0xc0, !PT ;  /* 0x7ff00000090fa812 */ /* 0x000fe200078ec0ff */
[----:B------:R-:W-:Y:S01]  /*16e0*/  @!P2 IMAD.MOV.U32 R20, RZ, RZ, RZ ;  /* 0x000000ffff14a224 */ /* 0x000fe200078e00ff */
[----:B------:R-:W0:Y:S02]  /*16f0*/  MUFU.RCP64H R13, R3 ;  /* 0x00000003000d7308 */ /* 0x000e240000001800 */
[----:B------:R-:W-:Y:S01]  /*1700*/  @!P2 ISETP.GE.U32.AND P3, PT, R14, R15, PT ;  /* 0x0000000f0e00a20c */ /* 0x000fe20003f66070 */
[----:B------:R-:W-:-:S05]  /*1710*/  IMAD.MOV.U32 R15, RZ, RZ, 0x1ca00000 ;  /* 0x1ca00000ff0f7424 */ /* 0x000fca00078e00ff */
[----:B------:R-:W-:-:S04]  /*1720*/  @!P2 SEL R21, R15, 0x63400000, !P3 ;  /* 0x634000000f15a807 */ /* 0x000fc80005800000 */
[----:B------:R-:W-:-:S04]  /*1730*/  @!P2 LOP3.LUT R21, R21, 0x80000000, R11, 0xf8, !PT ;  /* 0x800000001515a812 */ /* 0x000fc800078ef80b */
[----:B------:R-:W-:Y:S01]  /*1740*/  @!P2 LOP3.LUT R21, R21, 0x100000, RZ, 0xfc, !PT ;  /* 0x001000001515a812 */ /* 0x000fe200078efcff */
[----:B0-----:R-:W-:-:S08]  /*1750*/  DFMA R16, R12, -R2, 1 ;  /* 0x3ff000000c10742b */ /* 0x001fd00000000802 */
[----:B------:R-:W-:Y:S01]  /*1760*/  DFMA R18, R16, R16, R16 ;  /* 0x000000101012722b */ /* 0x000fe20000000010 */
[----:B------:R-:W-:-:S04]  /*1770*/  LOP3.LUT R17, R9, 0x7ff00000, RZ, 0xc0, !PT ;  /* 0x7ff0000009117812 */ /* 0x000fc800078ec0ff */
[----:B------:R-:W-:-:S03]  /*1780*/  ISETP.GE.U32.AND P1, PT, R14, R17, PT ;  /* 0x000000110e00720c */ /* 0x000fc60003f26070 */
[----:B------:R-:W-:Y:S01]  /*1790*/  DFMA R18, R12, R18, R12 ;  /* 0x000000120c12722b */ /* 0x000fe2000000000c */
[----:B------:R-:W-:Y:S02]  /*17a0*/  SEL R13, R15, 0x63400000, !P1 ;  /* 0x634000000f0d7807 */ /* 0x000fe40004800000 */
[----:B------:R-:W-:Y:S02]  /*17b0*/  MOV R12, R10 ;  /* 0x0000000a000c7202 */ /* 0x000fe40000000f00 */
[----:B------:R-:W-:-:S03]  /*17c0*/  LOP3.LUT R13, R13, 0x800fffff, R11, 0xf8, !PT ;  /* 0x800fffff0d0d7812 */ /* 0x000fc600078ef80b */
[----:B------:R-:W-:-:S03]  /*17d0*/  DFMA R22, R18, -R2, 1 ;  /* 0x3ff000001216742b */ /* 0x000fc60000000802 */
[----:B------:R-:W-:-:S05]  /*17e0*/  @!P2 DFMA R12, R12, 2, -R20 ;  /* 0x400000000c0ca82b */ /* 0x000fca0000000814 */
[----:B------:R-:W-:Y:S01]  /*17f0*/  DFMA R18, R18, R22, R18 ;  /* 0x000000161212722b */ /* 0x000fe20000000012 */
[----:B------:R-:W-:Y:S02]  /*1800*/  IMAD.MOV.U32 R22, RZ, RZ, R14 ;  /* 0x000000ffff167224 */ /* 0x000fe400078e000e */
[----:B------:R-:W-:Y:S01]  /*1810*/  IMAD.MOV.U32 R23, RZ, RZ, R17 ;  /* 0x000000ffff177224 */ /* 0x000fe200078e0011 */
[----:B------:R-:W-:Y:S02]  /*1820*/  @!P0 LOP3.LUT R23, R3, 0x7ff00000, RZ, 0xc0, !PT ;  /* 0x7ff0000003178812 */ /* 0x000fe400078ec0ff */
[----:B------:R-:W-:Y:S02]  /*1830*/  @!P2 LOP3.LUT R22, R13, 0x7ff00000, RZ, 0xc0, !PT ;  /* 0x7ff000000d16a812 */ /* 0x000fe400078ec0ff */
[----:B------:R-:W-:Y:S01]  /*1840*/  DMUL R20, R18, R12 ;  /* 0x0000000c12147228 */ /* 0x000fe20000000000 */
[----:B------:R-:W-:Y:S02]  /*1850*/  VIADD R25, R23, 0xffffffff ;  /* 0xffffffff17197836 */ /* 0x000fe40000000000 */
[----:B------:R-:W-:-:S05]  /*1860*/  VIADD R24, R22, 0xffffffff ;  /* 0xffffffff16187836 */ /* 0x000fca0000000000 */
[----:B------:R-:W-:Y:S01]  /*1870*/  DFMA R16, R20, -R2, R12 ;  /* 0x800000021410722b */ /* 0x000fe2000000000c */
[----:B------:R-:W-:-:S04]  /*1880*/  ISETP.GT.U32.AND P0, PT, R24, 0x7feffffe, PT ;  /* 0x7feffffe1800780c */ /* 0x000fc80003f04070 */
[----:B------:R-:W-:-:S03]  /*1890*/  ISETP.GT.U32.OR P0, PT, R25, 0x7feffffe, P0 ;  /* 0x7feffffe1900780c */ /* 0x000fc60000704470 */
[----:B------:R-:W-:-:S10]  /*18a0*/  DFMA R16, R18, R16, R20 ;  /* 0x000000101210722b */ /* 0x000fd40000000014 */
[----:B------:R-:W-:Y:S05]  /*18b0*/  @P0 BRA `(.L_x_15) ;  /* 0x00000000006c0947 */ /* 0x000fea0003800000 */
[----:B------:R-:W-:-:S04]  /*18c0*/  LOP3.LUT R11, R9, 0x7ff00000, RZ, 0xc0, !PT ;  /* 0x7ff00000090b7812 */ /* 0x000fc800078ec0ff */
[CC--:B------:R-:W-:Y:S02]  /*18d0*/  VIADDMNMX R10, R14.reuse, -R11.reuse, 0xb9600000, !PT ;  /* 0xb96000000e0a7446 */ /* 0x0c0fe4000780090b */
[----:B------:R-:W-:Y:S02]  /*18e0*/  ISETP.GE.U32.AND P0, PT, R14, R11, PT ;  /* 0x0000000b0e00720c */ /* 0x000fe40003f06070 */
[----:B------:R-:W-:Y:S02]  /*18f0*/  VIMNMX R10, PT, PT, R10, 0x46a00000, PT ;  /* 0x46a000000a0a7848 */ /* 0x000fe40003fe0100 */
[----:B------:R-:W-:-:S05]  /*1900*/  SEL R15, R15, 0x63400000, !P0 ;  /* 0x634000000f0f7807 */ /* 0x000fca0004000000 */
[----:B------:R-:W-:Y:S01]  /*1910*/  IMAD.IADD R18, R10, 0x1, -R15 ;  /* 0x000000010a127824 */ /* 0x000fe200078e0a0f */
[----:B------:R-:W-:-:S03]  /*1920*/  MOV R10, RZ ;  /* 0x000000ff000a7202 */ /* 0x000fc60000000f00 */
[----:B------:R-:W-:-:S06]  /*1930*/  VIADD R11, R18, 0x7fe00000 ;  /* 0x7fe00000120b7836 */ /* 0x000fcc0000000000 */
[----:B------:R-:W-:-:S10]  /*1940*/  DMUL R14, R16, R10 ;  /* 0x0000000a100e7228 */ /* 0x000fd40000000000 */
[----:B------:R-:W-:-:S13]  /*1950*/  FSETP.GTU.AND P0, PT, |R15|, 1.469367938527859385e-39, PT ;  /* 0x001000000f00780b */ /* 0x000fda0003f0c200 */
[----:B------:R-:W-:Y:S05]  /*1960*/  @P0 BRA `(.L_x_16) ;  /* 0x0000000000940947 */ /* 0x000fea0003800000 */
[----:B------:R-:W-:Y:S01]  /*1970*/  DFMA R2, R16, -R2, R12 ;  /* 0x800000021002722b */ /* 0x000fe2000000000c */
[----:B------:R-:W-:-:S09]  /*1980*/  IMAD.MOV.U32 R10, RZ, RZ, RZ ;  /* 0x000000ffff0a7224 */ /* 0x000fd200078e00ff */
[C---:B------:R-:W-:Y:S02]  /*1990*/  FSETP.NEU.AND P0, PT, R3.reuse, RZ, PT ;  /* 0x000000ff0300720b */ /* 0x040fe40003f0d000 */
[----:B------:R-:W-:-:S04]  /*19a0*/  LOP3.LUT R9, R3, 0x80000000, R9, 0x48, !PT ;  /* 0x8000000003097812 */ /* 0x000fc800078e4809 */
[----:B------:R-:W-:-:S07]  /*19b0*/  LOP3.LUT R11, R9, R11, RZ, 0xfc, !PT ;  /* 0x0000000b090b7212 */ /* 0x000fce00078efcff */
[----:B------:R-:W-:Y:S05]  /*19c0*/  @!P0 BRA `(.L_x_16) ;  /* 0x00000000007c8947 */ /* 0x000fea0003800000 */
[----:B------:R-:W-:Y:S01]  /*19d0*/  IMAD.MOV R3, RZ, RZ, -R18 ;  /* 0x000000ffff037224 */ /* 0x000fe200078e0a12 */
[----:B------:R-:W-:Y:S01]  /*19e0*/  DMUL.RP R10, R16, R10 ;  /* 0x0000000a100a7228 */ /* 0x000fe20000008000 */
[----:B------:R-:W-:-:S06]  /*19f0*/  IMAD.MOV.U32 R2, RZ, RZ, RZ ;  /* 0x000000ffff027224 */ /* 0x000fcc00078e00ff */
[----:B------:R-:W-:-:S03]  /*1a00*/  DFMA R2, R14, -R2, R16 ;  /* 0x800000020e02722b */ /* 0x000fc60000000010 */
[----:B------:R-:W-:-:S03]  /*1a10*/  LOP3.LUT R9, R11, R9, RZ, 0x3c, !PT ;  /* 0x000000090b097212 */ /* 0x000fc600078e3cff */
[----:B------:R-:W-:-:S04]  /*1a20*/  IADD3 R2, PT, PT, -R18, -0x43300000, RZ ;  /* 0xbcd0000012027810 */ /* 0x000fc80007ffe1ff */
[----:B------:R-:W-:-:S04]  /*1a30*/  FSETP.NEU.AND P0, PT, |R3|, R2, PT ;  /* 0x000000020300720b */ /* 0x000fc80003f0d200 */
[----:B------:R-:W-:Y:S02]  /*1a40*/  FSEL R14, R10, R14, !P0 ;  /* 0x0000000e0a0e7208 */ /* 0x000fe40004000000 */
[----:B------:R-:W-:Y:S01]  /*1a50*/  FSEL R15, R9, R15, !P0 ;  /* 0x0000000f090f7208 */ /* 0x000fe20004000000 */
[----:B------:R-:W-:Y:S06]  /*1a60*/  BRA `(.L_x_16) ;  /* 0x0000000000547947 */ /* 0x000fec0003800000 */
.L_x_15:
[----:B------:R-:W-:-:S14]  /*1a70*/  DSETP.NAN.AND P0, PT, R10, R10, PT ;  /* 0x0000000a0a00722a */ /* 0x000fdc0003f08000 */
[----:B------:R-:W-:Y:S05]  /*1a80*/  @P0 BRA `(.L_x_17) ;  /* 0x0000000000440947 */ /* 0x000fea0003800000 */
[----:B------:R-:W-:-:S14]  /*1a90*/  DSETP.NAN.AND P0, PT, R8, R8, PT ;  /* 0x000000080800722a */ /* 0x000fdc0003f08000 */
[----:B------:R-:W-:Y:S05]  /*1aa0*/  @P0 BRA `(.L_x_18) ;  /* 0x0000000000300947 */ /* 0x000fea0003800000 */
[----:B------:R-:W-:Y:S01]  /*1ab0*/  ISETP.NE.AND P0, PT, R22, R23, PT ;  /* 0x000000171600720c */ /* 0x000fe20003f05270 */
[----:B------:R-:W-:Y:S02]  /*1ac0*/  IMAD.MOV.U32 R14, RZ, RZ, 0x0 ;  /* 0x00000000ff0e7424 */ /* 0x000fe400078e00ff */
[----:B------:R-:W-:-:S10]  /*1ad0*/  IMAD.MOV.U32 R15, RZ, RZ, -0x80000 ;  /* 0xfff80000ff0f7424 */ /* 0x000fd400078e00ff */
[----:B------:R-:W-:Y:S05]  /*1ae0*/  @!P0 BRA `(.L_x_16) ;  /* 0x0000000000348947 */ /* 0x000fea0003800000 */
[----:B------:R-:W-:Y:S02]  /*1af0*/  ISETP.NE.AND P0, PT, R22, 0x7ff00000, PT ;  /* 0x7ff000001600780c */ /* 0x000fe40003f05270 */
[----:B------:R-:W-:Y:S02]  /*1b00*/  LOP3.LUT R15, R11, 0x80000000, R9, 0x48, !PT ;  /* 0x800000000b0f7812 */ /* 0x000fe400078e4809 */
[----:B------:R-:W-:-:S13]  /*1b10*/  ISETP.EQ.OR P0, PT, R23, RZ, !P0 ;  /* 0x000000ff1700720c */ /* 0x000fda0004702670 */
[----:B------:R-:W-:Y:S01]  /*1b20*/  @P0 LOP3.LUT R2, R15, 0x7ff00000, RZ, 0xfc, !PT ;  /* 0x7ff000000f020812 */ /* 0x000fe200078efcff */
[----:B------:R-:W-:Y:S01]  /*1b30*/  @!P0 IMAD.MOV.U32 R14, RZ, RZ, RZ ;  /* 0x000000ffff0e8224 */ /* 0x000fe200078e00ff */
[----:B------:R-:W-:-:S03]  /*1b40*/  @P0 MOV R14, RZ ;  /* 0x000000ff000e0202 */ /* 0x000fc60000000f00 */
[----:B------:R-:W-:Y:S01]  /*1b50*/  @P0 IMAD.MOV.U32 R15, RZ, RZ, R2 ;  /* 0x000000ffff0f0224 */ /* 0x000fe200078e0002 */
[----:B------:R-:W-:Y:S06]  /*1b60*/  BRA `(.L_x_16) ;  /* 0x0000000000147947 */ /* 0x000fec0003800000 */
.L_x_18:
[----:B------:R-:W-:Y:S01]  /*1b70*/  LOP3.LUT R15, R9, 0x80000, RZ, 0xfc, !PT ;  /* 0x00080000090f7812 */ /* 0x000fe200078efcff */
[----:B------:R-:W-:Y:S01]  /*1b80*/  IMAD.MOV.U32 R14, RZ, RZ, R8 ;  /* 0x000000ffff0e7224 */ /* 0x000fe200078e0008 */
[----:B------:R-:W-:Y:S06]  /*1b90*/  BRA `(.L_x_16) ;  /* 0x0000000000087947 */ /* 0x000fec0003800000 */
.L_x_17:
[----:B------:R-:W-:Y:S01]  /*1ba0*/  LOP3.LUT R15, R11, 0x80000, RZ, 0xfc, !PT ;  /* 0x000800000b0f7812 */ /* 0x000fe200078efcff */
[----:B------:R-:W-:-:S07]  /*1bb0*/  IMAD.MOV.U32 R14, RZ, RZ, R10 ;  /* 0x000000ffff0e7224 */ /* 0x000fce00078e000a */
.L_x_16:
[----:B------:R-:W-:Y:S05]  /*1bc0*/  BSYNC.RECONVERGENT B1 ;  /* 0x0000000000017941 */ /* 0x000fea0003800200 */
.L_x_14:
[----:B------:R-:W-:Y:S02]  /*1bd0*/  IMAD.MOV.U32 R2, RZ, RZ, R0 ;  /* 0x000000ffff027224 */ /* 0x000fe400078e0000 */
[----:B------:R-:W-:-:S04]  /*1be0*/  IMAD.MOV.U32 R3, RZ, RZ, 0x0 ;  /* 0x00000000ff037424 */ /* 0x000fc800078e00ff */
[----:B------:R-:W-:Y:S05]  /*1bf0*/  RET.REL.NODEC R2 `(_Z17detector_postprocPPdS_iS_iS_Pi) ;  /* 0xffffffe402007950 */ /* 0x000fea0003c3ffff */
.L_x_19:
[----:B------:R-:W-:-:S00]  /*1c00*/  BRA `(.L_x_19) ;  /* 0xfffffffc00fc7947 */ /* 0x000fc0000383ffff */
[----:B------:R-:W-:-:S00]  /*1c10*/  NOP ;  /* 0x0000000000007918 */ /* 0x000fc00000000000 */
        /* <DEDUP_REMOVED lines=14> */
.L_x_20:


//--------------------- .nv.shared.reserved.0     --------------------------
	.section	.nv.shared.reserved.0,"aw",@nobits
	.weak		__nv_reservedSMEM_offset_0_alias
	.size		__nv_reservedSMEM_offset_0_alias, 0, 64
	.other		__nv_reservedSMEM_offset_0_alias,@"STO_CUDA_RESERVED_SHARED STV_DEFAULT"
__nv_reservedSMEM_offset_0_alias:
	.zero		0
	.zero		64


//--------------------- .nv.constant0._Z17detector_postprocPPdS_iS_iS_Pi --------------------------
	.section	.nv.constant0._Z17detector_postprocPPdS_iS_iS_Pi,"a",@progbits
	.sectionflags	@""
	.align	4
.nv.constant0._Z17detector_postprocPPdS_iS_iS_Pi:
	.zero		952


//--------------------- SYMBOLS --------------------------

	.type		.nv.reservedSmem.offset0,@object
	.size		.nv.reservedSmem.offset0,0x4
